// auto-generated by cutlass_sweep.fmha — config: {"arch": "sm_90", "direction": "fwd", "dtype": "bf16", "head_dim": 128, "mask": "residual", "schedule": "cooperative", "tile_kv": 128, "tile_q": 128}
#include "cutlass/cutlass.h"
#include "cute/tensor.hpp"
#include "cutlass/device_kernel.h"
#include "cutlass/kernel_hardware_info.h"
#include "88_hopper_fmha/collective/fmha_fusion.hpp"
#include "88_hopper_fmha/kernel/fmha_kernel_builder.hpp"

using namespace cute;
using Element = cutlass::bfloat16_t;
using TileShape = Shape<_128, _128, _128>;
using StrideQ = cute::tuple<int, _1, cute::tuple<int, int>>;
using StrideK = cute::tuple<int, _1, cute::tuple<int, int>>;
using StrideV = cute::tuple<int, cute::_1, cute::tuple<int, int>>;

using Kernel = typename cutlass::fmha::kernel::FmhaBuilder<
    Element, float, float,
    TileShape, StrideQ, StrideK, StrideV,
    cutlass::fmha::collective::ResidualFusion,
    cutlass::gemm::KernelTmaWarpSpecializedCooperative
  >::Kernel;

auto* _anchor = &cutlass::device_kernel<Kernel>;


// ===== COMPILED SASS (sm_90a) =====

	.target	sm_90a

	.elftype	@"ET_EXEC"


//--------------------- .note.nv.tkinfo           --------------------------
	.section	.note.nv.tkinfo,"",@"SHT_NOTE"
	.sectionflags	@"SHF_NOTE_NV_TKINFO"
	.tkinfo
        /*0018*/ 	.word	0x00000002
        /*0030*/ 	.string	""
        /*0030*/ 	.string	"ptxas"
        /*0030*/ 	.string	"Cuda compilation tools, release 13.0, V13.0.88"
        /*0030*/ 	.string	"Build cuda_13.0.r13.0/compiler.36424714_0"
        /*0030*/ 	.string	"-arch sm_90a -m 64 "



//--------------------- .note.nv.cuinfo           --------------------------
	.section	.note.nv.cuinfo,"",@"SHT_NOTE"
	.sectionflags	@"SHF_NOTE_NV_CUINFO"
        /*0018*/ 	.short	0x0002
        /*001a*/ 	.short	0x005a
        /*001c*/ 	.short	0x0082
	.zero		2


//--------------------- .nv.info                  --------------------------
	.section	.nv.info,"",@"SHT_CUDA_INFO"
	.align	4


	//----- nvinfo : EIATTR_REGCOUNT
	.align		4
        /*0000*/ 	.byte	0x04, 0x2f
        /*0002*/ 	.short	(.L_16 - .L_15)
	.align		4
.L_15:
        /*0004*/ 	.word	index@(_ZN7cutlass13device_kernelINS_4fmha6kernel28FmhaKernelTmaWarpSpecializedINS1_10collective30FmhaMainloopTmaWarpSpecializedINS_10bfloat16_tEffN4cute5tupleIJNS7_1CILi128EEESA_SA_EEENS8_IJiNS9_ILi1EEENS8_IJiiEEEEEESE_SE_NS4_14ResidualFusionEJEEENS4_15FmhaFwdEpilogueIS6_fNS8_IJNS9_ILi64EEESA_SA_EEEEENS2_23IndividualTileSchedulerEJEEEEEvNT_6ParamsE)
        /*0008*/ 	.word	0x000000a8


	//----- nvinfo : EIATTR_FRAME_SIZE
	.align		4
.L_16:
        /*000c*/ 	.byte	0x04, 0x11
        /*000e*/ 	.short	(.L_18 - .L_17)
	.align		4
.L_17:
        /*0010*/ 	.word	index@($__internal_0_$__cuda_sm20_rcp_rn_f32_slowpath)
        /*0014*/ 	.word	0x00000000


	//----- nvinfo : EIATTR_FRAME_SIZE
	.align		4
.L_18:
        /*0018*/ 	.byte	0x04, 0x11
        /*001a*/ 	.short	(.L_20 - .L_19)
	.align		4
.L_19:
        /*001c*/ 	.word	index@(_ZN7cutlass13device_kernelINS_4fmha6kernel28FmhaKernelTmaWarpSpecializedINS1_10collective30FmhaMainloopTmaWarpSpecializedINS_10bfloat16_tEffN4cute5tupleIJNS7_1CILi128EEESA_SA_EEENS8_IJiNS9_ILi1EEENS8_IJiiEEEEEESE_SE_NS4_14ResidualFusionEJEEENS4_15FmhaFwdEpilogueIS6_fNS8_IJNS9_ILi64EEESA_SA_EEEEENS2_23IndividualTileSchedulerEJEEEEEvNT_6ParamsE)
        /*0020*/ 	.word	0x00000000


	//----- nvinfo : EIATTR_MIN_STACK_SIZE
	.align		4
.L_20:
        /*0024*/ 	.byte	0x04, 0x12
        /*0026*/ 	.short	(.L_22 - .L_21)
	.align		4
.L_21:
        /*0028*/ 	.word	index@(_ZN7cutlass13device_kernelINS_4fmha6kernel28FmhaKernelTmaWarpSpecializedINS1_10collective30FmhaMainloopTmaWarpSpecializedINS_10bfloat16_tEffN4cute5tupleIJNS7_1CILi128EEESA_SA_EEENS8_IJiNS9_ILi1EEENS8_IJiiEEEEEESE_SE_NS4_14ResidualFusionEJEEENS4_15FmhaFwdEpilogueIS6_fNS8_IJNS9_ILi64EEESA_SA_EEEEENS2_23IndividualTileSchedulerEJEEEEEvNT_6ParamsE)
        /*002c*/ 	.word	0x00000000
.L_22:


//--------------------- .nv.compat                --------------------------
	.section	.nv.compat,"",@"SHT_CUDA_COMPAT_INFO"
	.align	4
        /*0000*/ 	.byte	0x02, 0x09, 0x01, 0x00, 0x02, 0x02, 0x04, 0x00, 0x02, 0x05, 0x05, 0x00, 0x03, 0x07, 0x01, 0x01
        /*0010*/ 	.byte	0x02, 0x03, 0x01, 0x00, 0x02, 0x06, 0x01, 0x00, 0x04, 0x0b, 0x08, 0x00, 0x00, 0x00, 0x00, 0x00
        /*0020*/ 	.byte	0x00, 0x00, 0x00, 0x00


//--------------------- .nv.info._ZN7cutlass13device_kernelINS_4fmha6kernel28FmhaKernelTmaWarpSpecializedINS1_10collective30FmhaMainloopTmaWarpSpecializedINS_10bfloat16_tEffN4cute5tupleIJNS7_1CILi128EEESA_SA_EEENS8_IJiNS9_ILi1EEENS8_IJiiEEEEEESE_SE_NS4_14ResidualFusionEJEEENS4_15FmhaFwdEpilogueIS6_fNS8_IJNS9_ILi64EEESA_SA_EEEEENS2_23IndividualTileSchedulerEJEEEEEvNT_6ParamsE --------------------------
	.section	.nv.info._ZN7cutlass13device_kernelINS_4fmha6kernel28FmhaKernelTmaWarpSpecializedINS1_10collective30FmhaMainloopTmaWarpSpecializedINS_10bfloat16_tEffN4cute5tupleIJNS7_1CILi128EEESA_SA_EEENS8_IJiNS9_ILi1EEENS8_IJiiEEEEEESE_SE_NS4_14ResidualFusionEJEEENS4_15FmhaFwdEpilogueIS6_fNS8_IJNS9_ILi64EEESA_SA_EEEEENS2_23IndividualTileSchedulerEJEEEEEvNT_6ParamsE,"",@"SHT_CUDA_INFO"
	.sectionflags	@""
	.align	4


	//----- nvinfo : EIATTR_CUDA_API_VERSION
	.align		4
        /*0000*/ 	.byte	0x04, 0x37
        /*0002*/ 	.short	(.L_24 - .L_23)
.L_23:
        /*0004*/ 	.word	0x00000082


	//----- nvinfo : EIATTR_KPARAM_INFO
	.align		4
.L_24:
        /*0008*/ 	.byte	0x04, 0x17
        /*000a*/ 	.short	(.L_26 - .L_25)
.L_25:
        /*000c*/ 	.word	0x00000000
        /*0010*/ 	.short	0x0000
        /*0012*/ 	.short	0x0070
        /*0014*/ 	.byte	0x00, 0xf0, 0x01, 0x20


	//----- nvinfo : EIATTR_SPARSE_MMA_MASK
	.align		4
.L_26:
        /*0018*/ 	.byte	0x03, 0x50
        /*001a*/ 	.short	0x0000


	//----- nvinfo : EIATTR_MAXREG_COUNT
	.align		4
        /*001c*/ 	.byte	0x03, 0x1b
        /*001e*/ 	.short	0x00a8


	//----- nvinfo : EIATTR_NUM_BARRIERS
	.align		4
        /*0020*/ 	.byte	0x02, 0x4c
        /*0022*/ 	.byte	0x02
	.zero		1


	//----- nvinfo : EIATTR_EXTERNS
	.align		4
        /*0024*/ 	.byte	0x04, 0x0f
        /*0026*/ 	.short	(.L_28 - .L_27)


	//   ....[0]....
	.align		4
.L_27:
        /*0028*/ 	.word	index@(__assertfail)


	//----- nvinfo : EIATTR_MERCURY_ISA_VERSION
	.align		4
.L_28:
        /*002c*/ 	.byte	0x03, 0x5f
        /*002e*/ 	.short	0x0101


	//----- nvinfo : EIATTR_INT_WARP_WIDE_INSTR_OFFSETS
	.align		4
        /*0030*/ 	.byte	0x04, 0x31
        /*0032*/ 	.short	(.L_30 - .L_29)


	//   ....[0]....
.L_29:
        /*0034*/ 	.word	0x000006f0


	//   ....[1]....
        /*0038*/ 	.word	0x00000700


	//   ....[2]....
        /*003c*/ 	.word	0x00000710


	//   ....[3]....
        /*0040*/ 	.word	0x00000720


	//   ....[4]....
        /*0044*/ 	.word	0x00000790


	//----- nvinfo : EIATTR_COOP_GROUP_MASK_REGIDS
	.align		4
.L_30:
        /*0048*/ 	.byte	0x04, 0x29
        /*004a*/ 	.short	(.L_32 - .L_31)


	//   ....[0]....
.L_31:
        /*004c*/ 	.word	0xffffffff


	//   ....[1]....
        /*0050*/ 	.word	0xffffffff


	//   ....[2]....
        /*0054*/ 	.word	0xffffffff


	//   ....[3]....
        /*0058*/ 	.word	0xffffffff


	//   ....[4]....
        /*005c*/ 	.word	0xffffffff


	//   ....[5]....
        /*0060*/ 	.word	0xffffffff


	//   ....[6]....
        /*0064*/ 	.word	0xffffffff


	//   ....[7]....
        /*0068*/ 	.word	0xffffffff


	//   ....[8]....
        /*006c*/ 	.word	0xffffffff


	//   ....[9]....
        /*0070*/ 	.word	0xffffffff


	//   ....[10]....
        /*0074*/ 	.word	0xffffffff


	//   ....[11]....
        /*0078*/ 	.word	0xffffffff


	//   ....[12]....
        /*007c*/ 	.word	0xffffffff


	//   ....[13]....
        /*0080*/ 	.word	0xffffffff


	//   ....[14]....
        /*0084*/ 	.word	0xffffffff


	//   ....[15]....
        /*0088*/ 	.word	0xffffffff


	//   ....[16]....
        /*008c*/ 	.word	0xffffffff


	//   ....[17]....
        /*0090*/ 	.word	0xffffffff


	//   ....[18]....
        /*0094*/ 	.word	0xffffffff


	//   ....[19]....
        /*0098*/ 	.word	0xffffffff


	//   ....[20]....
        /*009c*/ 	.word	0xffffffff


	//   ....[21]....
        /*00a0*/ 	.word	0xffffffff


	//----- nvinfo : EIATTR_COOP_GROUP_INSTR_OFFSETS
	.align		4
.L_32:
        /*00a4*/ 	.byte	0x04, 0x28
        /*00a6*/ 	.short	(.L_34 - .L_33)


	//   ....[0]....
.L_33:
        /*00a8*/ 	.word	0x00000050


	//   ....[1]....
        /*00ac*/ 	.word	0x00000080


	//   ....[2]....
        /*00b0*/ 	.word	0x000001b0


	//   ....[3]....
        /*00b4*/ 	.word	0x00000370


	//   ....[4]....
        /*00b8*/ 	.word	0x00000530


	//   ....[5]....
        /*00bc*/ 	.word	0x00000690


	//   ....[6]....
        /*00c0*/ 	.word	0x00001ff0


	//   ....[7]....
        /*00c4*/ 	.word	0x000020d0


	//   ....[8]....
        /*00c8*/ 	.word	0x00002110


	//   ....[9]....
        /*00cc*/ 	.word	0x000021a0


	//   ....[10]....
        /*00d0*/ 	.word	0x000049a0


	//   ....[11]....
        /*00d4*/ 	.word	0x000049c0


	//   ....[12]....
        /*00d8*/ 	.word	0x00005260


	//   ....[13]....
        /*00dc*/ 	.word	0x00005390


	//   ....[14]....
        /*00e0*/ 	.word	0x00007da0


	//   ....[15]....
        /*00e4*/ 	.word	0x00007ea0


	//   ....[16]....
        /*00e8*/ 	.word	0x00008720


	//   ....[17]....
        /*00ec*/ 	.word	0x00008850


	//   ....[18]....
        /*00f0*/ 	.word	0x0000a540


	//   ....[19]....
        /*00f4*/ 	.word	0x0000a570


	//   ....[20]....
        /*00f8*/ 	.word	0x0000a5d0


	//   ....[21]....
        /*00fc*/ 	.word	0x0000a5e0


	//----- nvinfo : EIATTR_REG_RECONFIG
	.align		4
.L_34:
        /*0100*/ 	.byte	0x01, 0x54
	.zero		2


	//----- nvinfo : EIATTR_SYSCALL_OFFSETS
	.align		4
        /*0104*/ 	.byte	0x04, 0x46
        /*0106*/ 	.short	(.L_36 - .L_35)


	//   ....[0]....
.L_35:
        /*0108*/ 	.word	0x0000b1a0


	//   ....[1]....
        /*010c*/ 	.word	0x0000b300


	//----- nvinfo : EIATTR_MBARRIER_INSTR_OFFSETS
	.align		4
.L_36:
        /*0110*/ 	.byte	0x04, 0x39
        /*0112*/ 	.short	(.L_38 - .L_37)


	//   ....[0]....
.L_37:
        /*0114*/ 	.word	0x00000320
        /*0118*/ 	.word	0x000000ff
        /*011c*/ 	.word	0x00030050
        /*0120*/ 	.short	0x0100
        /*0122*/ 	.byte	0x06
	.zero		1


	//   ....[1]....
        /*0124*/ 	.word	0x00000330
        /*0128*/ 	.word	0x000000ff
        /*012c*/ 	.word	0x00030060
        /*0130*/ 	.short	0x0100
        /*0132*/ 	.byte	0x06
	.zero		1


	//   ....[2]....
        /*0134*/ 	.word	0x00000340
        /*0138*/ 	.word	0x000000ff
        /*013c*/ 	.word	0x00030058
        /*0140*/ 	.short	0x0100
        /*0142*/ 	.byte	0x06
	.zero		1


	//   ....[3]....
        /*0144*/ 	.word	0x00000350
        /*0148*/ 	.word	0x000000ff
        /*014c*/ 	.word	0x00030068
        /*0150*/ 	.short	0x0100
        /*0152*/ 	.byte	0x06
	.zero		1


	//   ....[4]....
        /*0154*/ 	.word	0x00000480
        /*0158*/ 	.word	0x000000ff
        /*015c*/ 	.word	0x00030000
        /*0160*/ 	.short	0x0100
        /*0162*/ 	.byte	0x06
	.zero		1


	//   ....[5]....
        /*0164*/ 	.word	0x00000490
        /*0168*/ 	.word	0x000000ff
        /*016c*/ 	.word	0x00030028
        /*0170*/ 	.short	0x0100
        /*0172*/ 	.byte	0x06
	.zero		1


	//   ....[6]....
        /*0174*/ 	.word	0x000004a0
        /*0178*/ 	.word	0x000000ff
        /*017c*/ 	.word	0x00030008
        /*0180*/ 	.short	0x0100
        /*0182*/ 	.byte	0x06
	.zero		1


	//   ....[7]....
        /*0184*/ 	.word	0x000004b0
        /*0188*/ 	.word	0x000000ff
        /*018c*/ 	.word	0x00030030
        /*0190*/ 	.short	0x0100
        /*0192*/ 	.byte	0x06
	.zero		1


	//   ....[8]....
        /*0194*/ 	.word	0x000004c0
        /*0198*/ 	.word	0x000000ff
        /*019c*/ 	.word	0x00030010
        /*01a0*/ 	.short	0x0100
        /*01a2*/ 	.byte	0x06
	.zero		1


	//   ....[9]....
        /*01a4*/ 	.word	0x000004d0
        /*01a8*/ 	.word	0x000000ff
        /*01ac*/ 	.word	0x00030038
        /*01b0*/ 	.short	0x0100
        /*01b2*/ 	.byte	0x06
	.zero		1


	//   ....[10]....
        /*01b4*/ 	.word	0x000004e0
        /*01b8*/ 	.word	0x000000ff
        /*01bc*/ 	.word	0x00030018
        /*01c0*/ 	.short	0x0100
        /*01c2*/ 	.byte	0x06
	.zero		1


	//   ....[11]....
        /*01c4*/ 	.word	0x000004f0
        /*01c8*/ 	.word	0x000000ff
        /*01cc*/ 	.word	0x00030040
        /*01d0*/ 	.short	0x0100
        /*01d2*/ 	.byte	0x06
	.zero		1


	//   ....[12]....
        /*01d4*/ 	.word	0x00000500
        /*01d8*/ 	.word	0x000000ff
        /*01dc*/ 	.word	0x00030020
        /*01e0*/ 	.short	0x0100
        /*01e2*/ 	.byte	0x06
	.zero		1


	//   ....[13]....
        /*01e4*/ 	.word	0x00000510
        /*01e8*/ 	.word	0x000000ff
        /*01ec*/ 	.word	0x00030048
        /*01f0*/ 	.short	0x0100
        /*01f2*/ 	.byte	0x06
	.zero		1


	//   ....[14]....
        /*01f4*/ 	.word	0x00000640
        /*01f8*/ 	.word	0x000000ff
        /*01fc*/ 	.word	0x00030070
        /*0200*/ 	.short	0x0100
        /*0202*/ 	.byte	0x06
	.zero		1


	//   ....[15]....
        /*0204*/ 	.word	0x00000650
        /*0208*/ 	.word	0x000000ff
        /*020c*/ 	.word	0x00030080
        /*0210*/ 	.short	0x0100
        /*0212*/ 	.byte	0x06
	.zero		1


	//   ....[16]....
        /*0214*/ 	.word	0x00000660
        /*0218*/ 	.word	0x000000ff
        /*021c*/ 	.word	0x00030078
        /*0220*/ 	.short	0x0100
        /*0222*/ 	.byte	0x06
	.zero		1


	//   ....[17]....
        /*0224*/ 	.word	0x00000670
        /*0228*/ 	.word	0x000000ff
        /*022c*/ 	.word	0x00030088
        /*0230*/ 	.short	0x0100
        /*0232*/ 	.byte	0x06
	.zero		1


	//   ....[18]....
        /*0234*/ 	.word	0x000007b0
        /*0238*/ 	.word	0x000000ff
        /*023c*/ 	.word	0x00030090
        /*0240*/ 	.short	0x0100
        /*0242*/ 	.byte	0x06
	.zero		1


	//   ....[19]....
        /*0244*/ 	.word	0x000007c0
        /*0248*/ 	.word	0x000000ff
        /*024c*/ 	.word	0x00030098
        /*0250*/ 	.short	0x0100
        /*0252*/ 	.byte	0x06
	.zero		1


	//   ....[20]....
        /*0254*/ 	.word	0x000007d0
        /*0258*/ 	.word	0x000000ff
        /*025c*/ 	.word	0x000300a0
        /*0260*/ 	.short	0x0100
        /*0262*/ 	.byte	0x06
	.zero		1


	//   ....[21]....
        /*0264*/ 	.word	0x000007e0
        /*0268*/ 	.word	0x000000ff
        /*026c*/ 	.word	0x000300a8
        /*0270*/ 	.short	0x0100
        /*0272*/ 	.byte	0x06
	.zero		1


	//   ....[22]....
        /*0274*/ 	.word	0x000008e0
        /*0278*/ 	.word	0x000000ff
        /*027c*/ 	.word	0x000300c0
        /*0280*/ 	.short	0x0100
        /*0282*/ 	.byte	0x06
	.zero		1


	//   ....[23]....
        /*0284*/ 	.word	0x000008f0
        /*0288*/ 	.word	0x000000ff
        /*028c*/ 	.word	0x000300e0
        /*0290*/ 	.short	0x0100
        /*0292*/ 	.byte	0x06
	.zero		1


	//   ....[24]....
        /*0294*/ 	.word	0x00000900
        /*0298*/ 	.word	0x000000ff
        /*029c*/ 	.word	0x000300c8
        /*02a0*/ 	.short	0x0100
        /*02a2*/ 	.byte	0x06
	.zero		1


	//   ....[25]....
        /*02a4*/ 	.word	0x00000910
        /*02a8*/ 	.word	0x000000ff
        /*02ac*/ 	.word	0x000300e8
        /*02b0*/ 	.short	0x0100
        /*02b2*/ 	.byte	0x06
	.zero		1


	//   ....[26]....
        /*02b4*/ 	.word	0x00000920
        /*02b8*/ 	.word	0x000000ff
        /*02bc*/ 	.word	0x000300d0
        /*02c0*/ 	.short	0x0100
        /*02c2*/ 	.byte	0x06
	.zero		1


	//   ....[27]....
        /*02c4*/ 	.word	0x00000930
        /*02c8*/ 	.word	0x000000ff
        /*02cc*/ 	.word	0x000300f0
        /*02d0*/ 	.short	0x0100
        /*02d2*/ 	.byte	0x06
	.zero		1


	//   ....[28]....
        /*02d4*/ 	.word	0x00000940
        /*02d8*/ 	.word	0x000000ff
        /*02dc*/ 	.word	0x000300d8
        /*02e0*/ 	.short	0x0100
        /*02e2*/ 	.byte	0x06
	.zero		1


	//   ....[29]....
        /*02e4*/ 	.word	0x00000950
        /*02e8*/ 	.word	0x000000ff
        /*02ec*/ 	.word	0x000300f8
        /*02f0*/ 	.short	0x0100
        /*02f2*/ 	.byte	0x06
	.zero		1


	//   ....[30]....
        /*02f4*/ 	.word	0x00000dd0
        /*02f8*/ 	.word	0x000000ff
        /*02fc*/ 	.word	0x00030050
        /*0300*/ 	.short	0x010a
        /*0302*/ 	.byte	0x08
	.zero		1


	//   ....[31]....
        /*0304*/ 	.word	0x00000e50
        /*0308*/ 	.word	0x000000ff
        /*030c*/ 	.word	0x00030000
        /*0310*/ 	.short	0x010a
        /*0312*/ 	.byte	0x25
	.zero		1


	//   ....[32]....
        /*0314*/ 	.word	0x00000ea0
        /*0318*/ 	.word	0x000000ff
        /*031c*/ 	.word	0xfffffff8
        /*0320*/ 	.short	0x010a
        /*0322*/ 	.byte	0x05
	.zero		1


	//   ....[33]....
        /*0324*/ 	.word	0x00003df0
        /*0328*/ 	.word	0x00000019
        /*032c*/ 	.word	0x00000000
        /*0330*/ 	.short	0x0101
        /*0332*/ 	.byte	0x0b
	.zero		1


	//   ....[34]....
        /*0334*/ 	.word	0x00003fd0
        /*0338*/ 	.word	0x000000ff
        /*033c*/ 	.word	0x00030008
        /*0340*/ 	.short	0x010a
        /*0342*/ 	.byte	0x25
	.zero		1


	//   ....[35]....
        /*0344*/ 	.word	0x00004300
        /*0348*/ 	.word	0x000000ff
        /*034c*/ 	.word	0x00000000
        /*0350*/ 	.short	0x0101
        /*0352*/ 	.byte	0x0a
	.zero		1


	//   ....[36]....
        /*0354*/ 	.word	0x00004470
        /*0358*/ 	.word	0x000000ff
        /*035c*/ 	.word	0x00030000
        /*0360*/ 	.short	0x010a
        /*0362*/ 	.byte	0x0a
	.zero		1


	//   ....[37]....
        /*0364*/ 	.word	0x00006650
        /*0368*/ 	.word	0x000000ff
        /*036c*/ 	.word	0x00030000
        /*0370*/ 	.short	0x010a
        /*0372*/ 	.byte	0x0a
	.zero		1


	//   ....[38]....
        /*0374*/ 	.word	0x00006b70
        /*0378*/ 	.word	0x000000ff
        /*037c*/ 	.word	0x00030000
        /*0380*/ 	.short	0x010a
        /*0382*/ 	.byte	0x0a
	.zero		1


	//   ....[39]....
        /*0384*/ 	.word	0x00006e70
        /*0388*/ 	.word	0x000000ff
        /*038c*/ 	.word	0x00000000
        /*0390*/ 	.short	0x0101
        /*0392*/ 	.byte	0x0a
	.zero		1


	//   ....[40]....
        /*0394*/ 	.word	0x00006f20
        /*0398*/ 	.word	0x000000ff
        /*039c*/ 	.word	0x00000000
        /*03a0*/ 	.short	0x0101
        /*03a2*/ 	.byte	0x0a
	.zero		1


	//   ....[41]....
        /*03a4*/ 	.word	0x000070d0
        /*03a8*/ 	.word	0x000000ff
        /*03ac*/ 	.word	0x00030000
        /*03b0*/ 	.short	0x010a
        /*03b2*/ 	.byte	0x0a
	.zero		1


	//   ....[42]....
        /*03b4*/ 	.word	0x00009b10
        /*03b8*/ 	.word	0x000000ff
        /*03bc*/ 	.word	0x00030000
        /*03c0*/ 	.short	0x010a
        /*03c2*/ 	.byte	0x0a
	.zero		1


	//   ....[43]....
        /*03c4*/ 	.word	0x0000a080
        /*03c8*/ 	.word	0x000000ff
        /*03cc*/ 	.word	0x00030000
        /*03d0*/ 	.short	0x010a
        /*03d2*/ 	.byte	0x0a
	.zero		1


	//   ....[44]....
        /*03d4*/ 	.word	0x0000a380
        /*03d8*/ 	.word	0x000000ff
        /*03dc*/ 	.word	0x00000000
        /*03e0*/ 	.short	0x0101
        /*03e2*/ 	.byte	0x0a
	.zero		1


	//   ....[45]....
        /*03e4*/ 	.word	0x0000a430
        /*03e8*/ 	.word	0x000000ff
        /*03ec*/ 	.word	0x00000000
        /*03f0*/ 	.short	0x0101
        /*03f2*/ 	.byte	0x0a
	.zero		1


	//   ....[46]....
        /*03f4*/ 	.word	0x0000abd0
        /*03f8*/ 	.word	0x000000ff
        /*03fc*/ 	.word	0x00000008
        /*0400*/ 	.short	0x010a
        /*0402*/ 	.byte	0x05
	.zero		1


	//   ....[47]....
        /*0404*/ 	.word	0x0000c140
        /*0408*/ 	.word	0x00000000
        /*040c*/ 	.word	0x00030090
        /*0410*/ 	.short	0x0101
        /*0412*/ 	.byte	0x25
	.zero		1


	//   ....[48]....
        /*0414*/ 	.word	0x0000c290
        /*0418*/ 	.word	0x00000004
        /*041c*/ 	.word	0x00030060
        /*0420*/ 	.short	0x010a
        /*0422*/ 	.byte	0x3f
	.zero		1


	//   ....[49]....
        /*0424*/ 	.word	0x0000c540
        /*0428*/ 	.word	0x00000005
        /*042c*/ 	.word	0x00030028
        /*0430*/ 	.short	0x010a
        /*0432*/ 	.byte	0x3f
	.zero		1


	//   ....[50]....
        /*0434*/ 	.word	0x0000c7f0
        /*0438*/ 	.word	0x00000005
        /*043c*/ 	.word	0x00030060
        /*0440*/ 	.short	0x010a
        /*0442*/ 	.byte	0x3f
	.zero		1


	//   ....[51]....
        /*0444*/ 	.word	0x0000cad0
        /*0448*/ 	.word	0x00000004
        /*044c*/ 	.word	0x00030028
        /*0450*/ 	.short	0x010a
        /*0452*/ 	.byte	0x3f
	.zero		1


	//   ....[52]....
        /*0454*/ 	.word	0x0000ce70
        /*0458*/ 	.word	0x00000006
        /*045c*/ 	.word	0x00030028
        /*0460*/ 	.short	0x010a
        /*0462*/ 	.byte	0x3f
	.zero		1


	//   ....[53]....
        /*0464*/ 	.word	0x0000d150
        /*0468*/ 	.word	0x00000006
        /*046c*/ 	.word	0x00030028
        /*0470*/ 	.short	0x010a
        /*0472*/ 	.byte	0x3f
	.zero		1


	//   ....[54]....
        /*0474*/ 	.word	0x0000d420
        /*0478*/ 	.word	0x00000005
        /*047c*/ 	.word	0x00030050
        /*0480*/ 	.short	0x010a
        /*0482*/ 	.byte	0x3f
	.zero		1


	//   ....[55]....
        /*0484*/ 	.word	0x0000d480
        /*0488*/ 	.word	0x00000005
        /*048c*/ 	.word	0x00030000
        /*0490*/ 	.short	0x010a
        /*0492*/ 	.byte	0x3f
	.zero		1


	//   ....[56]....
        /*0494*/ 	.word	0x0000d4e0
        /*0498*/ 	.word	0x00000005
        /*049c*/ 	.word	0xfffffff8
        /*04a0*/ 	.short	0x010a
        /*04a2*/ 	.byte	0x3f
	.zero		1


	//   ....[57]....
        /*04a4*/ 	.word	0x0000d540
        /*04a8*/ 	.word	0x00000009
        /*04ac*/ 	.word	0x00030008
        /*04b0*/ 	.short	0x010a
        /*04b2*/ 	.byte	0x3f
	.zero		1


	//   ....[58]....
        /*04b4*/ 	.word	0x0000d5a0
        /*04b8*/ 	.word	0x00000005
        /*04bc*/ 	.word	0x00030000
        /*04c0*/ 	.short	0x010a
        /*04c2*/ 	.byte	0x3f
	.zero		1


	//   ....[59]....
        /*04c4*/ 	.word	0x0000d600
        /*04c8*/ 	.word	0x00000008
        /*04cc*/ 	.word	0x00030000
        /*04d0*/ 	.short	0x010a
        /*04d2*/ 	.byte	0x3f
	.zero		1


	//   ....[60]....
        /*04d4*/ 	.word	0x0000d660
        /*04d8*/ 	.word	0x00000005
        /*04dc*/ 	.word	0x00030000
        /*04e0*/ 	.short	0x010a
        /*04e2*/ 	.byte	0x3f
	.zero		1


	//   ....[61]....
        /*04e4*/ 	.word	0x0000d6c0
        /*04e8*/ 	.word	0x00000009
        /*04ec*/ 	.word	0x00030000
        /*04f0*/ 	.short	0x010a
        /*04f2*/ 	.byte	0x3f
	.zero		1


	//   ....[62]....
        /*04f4*/ 	.word	0x0000d720
        /*04f8*/ 	.word	0x00000003
        /*04fc*/ 	.word	0x00000008
        /*0500*/ 	.short	0x010a
        /*0502*/ 	.byte	0x3f
	.zero		1


	//   ....[63]....
        /*0504*/ 	.word	0x0000d770
        /*0508*/ 	.word	0x00000004
        /*050c*/ 	.word	0x00030060
        /*0510*/ 	.short	0x010a
        /*0512*/ 	.byte	0x3f
	.zero		1


	//   ....[64]....
        /*0514*/ 	.word	0x0000d7c0
        /*0518*/ 	.word	0x00000005
        /*051c*/ 	.word	0x00030028
        /*0520*/ 	.short	0x010a
        /*0522*/ 	.byte	0x3f
	.zero		1


	//   ....[65]....
        /*0524*/ 	.word	0x0000d810
        /*0528*/ 	.word	0x00000005
        /*052c*/ 	.word	0x00030060
        /*0530*/ 	.short	0x010a
        /*0532*/ 	.byte	0x3f
	.zero		1


	//   ....[66]....
        /*0534*/ 	.word	0x0000d860
        /*0538*/ 	.word	0x00000004
        /*053c*/ 	.word	0x00030028
        /*0540*/ 	.short	0x010a
        /*0542*/ 	.byte	0x3f
	.zero		1


	//   ....[67]....
        /*0544*/ 	.word	0x0000d8b0
        /*0548*/ 	.word	0x00000006
        /*054c*/ 	.word	0x00030028
        /*0550*/ 	.short	0x010a
        /*0552*/ 	.byte	0x3f
	.zero		1


	//   ....[68]....
        /*0554*/ 	.word	0x0000d900
        /*0558*/ 	.word	0x00000006
        /*055c*/ 	.word	0x00030028
        /*0560*/ 	.short	0x010a
        /*0562*/ 	.byte	0x3f
	.zero		1


	//----- nvinfo : EIATTR_NUM_MBARRIERS
	.align		4
.L_38:
        /*0564*/ 	.byte	0x03, 0x38
        /*0566*/ 	.short	0x001e


	//----- nvinfo : EIATTR_EXIT_INSTR_OFFSETS
	.align		4
        /*0568*/ 	.byte	0x04, 0x1c
        /*056a*/ 	.short	(.L_40 - .L_39)


	//   ....[0]....
.L_39:
        /*056c*/ 	.word	0x000009f0


	//   ....[1]....
        /*0570*/ 	.word	0x0000c150


	//   ....[2]....
        /*0574*/ 	.word	0x0000c190


	//   ....[3]....
        /*0578*/ 	.word	0x0000cd40


	//   ....[4]....
        /*057c*/ 	.word	0x0000d400


	//----- nvinfo : EIATTR_MAX_THREADS
	.align		4
.L_40:
        /*0580*/ 	.byte	0x04, 0x05
        /*0582*/ 	.short	(.L_42 - .L_41)
.L_41:
        /*0584*/ 	.word	0x00000180
        /*0588*/ 	.word	0x00000001
        /*058c*/ 	.word	0x00000001


	//----- nvinfo : EIATTR_CRS_STACK_SIZE
	.align		4
.L_42:
        /*0590*/ 	.byte	0x04, 0x1e
        /*0592*/ 	.short	(.L_44 - .L_43)
.L_43:
        /*0594*/ 	.word	0x00000000


	//----- nvinfo : EIATTR_CBANK_PARAM_SIZE
	.align		4
.L_44:
        /*0598*/ 	.byte	0x03, 0x19
        /*059a*/ 	.short	0x0870


	//----- nvinfo : EIATTR_PARAM_CBANK
	.align		4
        /*059c*/ 	.byte	0x04, 0x0a
        /*059e*/ 	.short	(.L_46 - .L_45)
	.align		4
.L_45:
        /*05a0*/ 	.word	index@(.nv.constant0._ZN7cutlass13device_kernelINS_4fmha6kernel28FmhaKernelTmaWarpSpecializedINS1_10collective30FmhaMainloopTmaWarpSpecializedINS_10bfloat16_tEffN4cute5tupleIJNS7_1CILi128EEESA_SA_EEENS8_IJiNS9_ILi1EEENS8_IJiiEEEEEESE_SE_NS4_14ResidualFusionEJEEENS4_15FmhaFwdEpilogueIS6_fNS8_IJNS9_ILi64EEESA_SA_EEEEENS2_23IndividualTileSchedulerEJEEEEEvNT_6ParamsE)
        /*05a4*/ 	.short	0x0210
        /*05a6*/ 	.short	0x0870


	//----- nvinfo : EIATTR_SW_WAR
	.align		4
.L_46:
        /*05a8*/ 	.byte	0x04, 0x36
        /*05aa*/ 	.short	(.L_48 - .L_47)
.L_47:
        /*05ac*/ 	.word	0x00000008
.L_48:


//--------------------- .nv.callgraph             --------------------------
	.section	.nv.callgraph,"",@"SHT_CUDA_CALLGRAPH"
	.align	4
	.sectionentsize	8
	.align		4
        /*0000*/ 	.word	0x00000000
	.align		4
        /*0004*/ 	.word	0xffffffff
	.align		4
        /*0008*/ 	.word	index@(_ZN7cutlass13device_kernelINS_4fmha6kernel28FmhaKernelTmaWarpSpecializedINS1_10collective30FmhaMainloopTmaWarpSpecializedINS_10bfloat16_tEffN4cute5tupleIJNS7_1CILi128EEESA_SA_EEENS8_IJiNS9_ILi1EEENS8_IJiiEEEEEESE_SE_NS4_14ResidualFusionEJEEENS4_15FmhaFwdEpilogueIS6_fNS8_IJNS9_ILi64EEESA_SA_EEEEENS2_23IndividualTileSchedulerEJEEEEEvNT_6ParamsE)
	.align		4
        /*000c*/ 	.word	index@(__assertfail)
	.align		4
        /*0010*/ 	.word	0x00000000
	.align		4
        /*0014*/ 	.word	0xfffffffe
	.align		4
        /*0018*/ 	.word	0x00000000
	.align		4
        /*001c*/ 	.word	0xfffffffd
	.align		4
        /*0020*/ 	.word	0x00000000
	.align		4
        /*0024*/ 	.word	0xfffffffc


//--------------------- .nv.constant4             --------------------------
	.section	.nv.constant4,"a",@progbits
	.align	8
	.align		8
.nv.constant4:
        /*0000*/ 	.dword	__assertfail
	.align		8
        /*0008*/ 	.dword	__unnamed_1
	.align		8
        /*0010*/ 	.dword	__unnamed_2
	.align		8
        /*0018*/ 	.dword	_ZN39_INTERNAL_590752c1_4_k_cu_38a46715_29994cuda3std3__45__cpo5beginE
	.align		8
        /*0020*/ 	.dword	_ZN39_INTERNAL_590752c1_4_k_cu_38a46715_29994cuda3std3__45__cpo3endE
	.align		8
        /*0028*/ 	.dword	_ZN39_INTERNAL_590752c1_4_k_cu_38a46715_29994cuda3std3__45__cpo6cbeginE
	.align		8
        /*0030*/ 	.dword	_ZN39_INTERNAL_590752c1_4_k_cu_38a46715_29994cuda3std3__45__cpo4cendE
	.align		8
        /*0038*/ 	.dword	_ZN39_INTERNAL_590752c1_4_k_cu_38a46715_29994cuda3std3__441_GLOBAL__N__590752c1_4_k_cu_38a46715_29996ignoreE
	.align		8
        /*0040*/ 	.dword	_ZN39_INTERNAL_590752c1_4_k_cu_38a46715_29994cuda3std3__419piecewise_constructE
	.align		8
        /*0048*/ 	.dword	_ZN39_INTERNAL_590752c1_4_k_cu_38a46715_29994cuda3std3__48in_placeE
	.align		8
        /*0050*/ 	.dword	_ZN39_INTERNAL_590752c1_4_k_cu_38a46715_29994cuda3std6ranges3__45__cpo4swapE
	.align		8
        /*0058*/ 	.dword	_ZN39_INTERNAL_590752c1_4_k_cu_38a46715_29994cuda3std6ranges3__45__cpo9iter_moveE
	.align		8
        /*0060*/ 	.dword	_ZN39_INTERNAL_590752c1_4_k_cu_38a46715_29994cute7productE
	.align		8
        /*0068*/ 	.dword	_ZN39_INTERNAL_590752c1_4_k_cu_38a46715_29994cute1_E
	.align		8
        /*0070*/ 	.dword	$str$24
	.align		8
        /*0078*/ 	.dword	$str$25


//--------------------- .text._ZN7cutlass13device_kernelINS_4fmha6kernel28FmhaKernelTmaWarpSpecializedINS1_10collective30FmhaMainloopTmaWarpSpecializedINS_10bfloat16_tEffN4cute5tupleIJNS7_1CILi128EEESA_SA_EEENS8_IJiNS9_ILi1EEENS8_IJiiEEEEEESE_SE_NS4_14ResidualFusionEJEEENS4_15FmhaFwdEpilogueIS6_fNS8_IJNS9_ILi64EEESA_SA_EEEEENS2_23IndividualTileSchedulerEJEEEEEvNT_6ParamsE --------------------------
	.section	.text._ZN7cutlass13device_kernelINS_4fmha6kernel28FmhaKernelTmaWarpSpecializedINS1_10collective30FmhaMainloopTmaWarpSpecializedINS_10bfloat16_tEffN4cute5tupleIJNS7_1CILi128EEESA_SA_EEENS8_IJiNS9_ILi1EEENS8_IJiiEEEEEESE_SE_NS4_14ResidualFusionEJEEENS4_15FmhaFwdEpilogueIS6_fNS8_IJNS9_ILi64EEESA_SA_EEEEENS2_23IndividualTileSchedulerEJEEEEEvNT_6ParamsE,"ax",@progbits
	.align	128
.text._ZN7cutlass13device_kernelINS_4fmha6kernel28FmhaKernelTmaWarpSpecializedINS1_10collective30FmhaMainloopTmaWarpSpecializedINS_10bfloat16_tEffN4cute5tupleIJNS7_1CILi128EEESA_SA_EEENS8_IJiNS9_ILi1EEENS8_IJiiEEEEEESE_SE_NS4_14ResidualFusionEJEEENS4_15FmhaFwdEpilogueIS6_fNS8_IJNS9_ILi64EEESA_SA_EEEEENS2_23IndividualTileSchedulerEJEEEEEvNT_6ParamsE:
        .type           _ZN7cutlass13device_kernelINS_4fmha6kernel28FmhaKernelTmaWarpSpecializedINS1_10collective30FmhaMainloopTmaWarpSpecializedINS_10bfloat16_tEffN4cute5tupleIJNS7_1CILi128EEESA_SA_EEENS8_IJiNS9_ILi1EEENS8_IJiiEEEEEESE_SE_NS4_14ResidualFusionEJEEENS4_15FmhaFwdEpilogueIS6_fNS8_IJNS9_ILi64EEESA_SA_EEEEENS2_23IndividualTileSchedulerEJEEEEEvNT_6ParamsE,@function
        .size           _ZN7cutlass13device_kernelINS_4fmha6kernel28FmhaKernelTmaWarpSpecializedINS1_10collective30FmhaMainloopTmaWarpSpecializedINS_10bfloat16_tEffN4cute5tupleIJNS7_1CILi128EEESA_SA_EEENS8_IJiNS9_ILi1EEENS8_IJiiEEEEEESE_SE_NS4_14ResidualFusionEJEEENS4_15FmhaFwdEpilogueIS6_fNS8_IJNS9_ILi64EEESA_SA_EEEEENS2_23IndividualTileSchedulerEJEEEEEvNT_6ParamsE,(.L_x_123 - _ZN7cutlass13device_kernelINS_4fmha6kernel28FmhaKernelTmaWarpSpecializedINS1_10collective30FmhaMainloopTmaWarpSpecializedINS_10bfloat16_tEffN4cute5tupleIJNS7_1CILi128EEESA_SA_EEENS8_IJiNS9_ILi1EEENS8_IJiiEEEEEESE_SE_NS4_14ResidualFusionEJEEENS4_15FmhaFwdEpilogueIS6_fNS8_IJNS9_ILi64EEESA_SA_EEEEENS2_23IndividualTileSchedulerEJEEEEEvNT_6ParamsE)
        .other          _ZN7cutlass13device_kernelINS_4fmha6kernel28FmhaKernelTmaWarpSpecializedINS1_10collective30FmhaMainloopTmaWarpSpecializedINS_10bfloat16_tEffN4cute5tupleIJNS7_1CILi128EEESA_SA_EEENS8_IJiNS9_ILi1EEENS8_IJiiEEEEEESE_SE_NS4_14ResidualFusionEJEEENS4_15FmhaFwdEpilogueIS6_fNS8_IJNS9_ILi64EEESA_SA_EEEEENS2_23IndividualTileSchedulerEJEEEEEvNT_6ParamsE,@"STO_CUDA_ENTRY STV_DEFAULT"
_ZN7cutlass13device_kernelINS_4fmha6kernel28FmhaKernelTmaWarpSpecializedINS1_10collective30FmhaMainloopTmaWarpSpecializedINS_10bfloat16_tEffN4cute5tupleIJNS7_1CILi128EEESA_SA_EEENS8_IJiNS9_ILi1EEENS8_IJiiEEEEEESE_SE_NS4_14ResidualFusionEJEEENS4_15FmhaFwdEpilogueIS6_fNS8_IJNS9_ILi64EEESA_SA_EEEEENS2_23IndividualTileSchedulerEJEEEEEvNT_6ParamsE:
[----:B------:R-:W1:Y:S01]  /*0000*/  LDC R1, c[0x0][0x28] ;  /* 0x00000a00ff017b82 */ /* 0x000e620000000800 */
[----:B------:R-:W2:Y:S01]  /*0010*/  S2R R0, SR_TID.X ;  /* 0x0000000000007919 */ /* 0x000ea20000002100 */
[----:B------:R-:W-:Y:S01]  /*0020*/  ELECT P1, URZ, PT ;  /* 0x00000000003f782f */ /* 0x000fe20003820000 */
[----:B------:R-:W-:Y:S01]  /*0030*/  BSSY B0, `(.L_x_0) ;  /* 0x0000017000007945 */ /* 0x000fe20003800000 */
[----:B--2---:R-:W-:-:S05]  /*0040*/  SHF.R.U32.HI R2, RZ, 0x5, R0 ;  /* 0x00000005ff027819 */ /* 0x004fca0000011600 */
[----:B------:R-:W2:Y:S02]  /*0050*/  SHFL.IDX PT, R3, R2, RZ, 0x1f ;  /* 0x00001fff02037589 */ /* 0x000ea400000e0000 */
[----:B--2---:R-:W-:Y:S02]  /*0060*/  R2UR UR4, R3 ;  /* 0x00000000030472ca */ /* 0x004fe400000e0000 */
[----:B------:R-:W-:-:S06]  /*0070*/  SHF.R.U32.HI R3, RZ, 0x7, R0 ;  /* 0x00000007ff037819 */ /* 0x000fcc0000011600 */
[----:B------:R-:W2:Y:S05]  /*0080*/  SHFL.IDX PT, R3, R3, RZ, 0x1f ;  /* 0x00001fff03037589 */ /* 0x000eaa00000e0000 */
[----:B------:R-:W-:Y:S02]  /*0090*/  USHF.R.S32.HI UR5, URZ, 0x1f, UR4 ;  /* 0x0000001f3f057899 */ /* 0x000fe40008011404 */
[----:B------:R-:W-:Y:S02]  /*00a0*/  ISETP.NE.OR P0, PT, RZ, UR4, !P1 ;  /* 0x00000004ff007c0c */ /* 0x000fe4000cf05670 */
[----:B------:R-:W-:-:S04]  /*00b0*/  ULEA.HI UR5, UR5, UR4, URZ, 0x2 ;  /* 0x0000000405057291 */ /* 0x000fc8000f8f103f */
[----:B------:R-:W-:-:S04]  /*00c0*/  ULOP3.LUT UR5, UR5, 0xfffffffc, URZ, 0xc0, !UPT ;  /* 0xfffffffc05057892 */ /* 0x000fc8000f8ec03f */
[----:B------:R-:W-:-:S03]  /*00d0*/  UIADD3 UR5, UR4, -UR5, URZ ;  /* 0x8000000504057290 */ /* 0x000fc6000fffe03f */
[----:B-1----:R-:W-:Y:S09]  /*00e0*/  @P0 BRA `(.L_x_1) ;  /* 0x00000000002c0947 */ /* 0x002ff20003800000 */
[----:B------:R-:W-:Y:S02]  /*00f0*/  ULDC.64 UR6, c[0x0][0x198] ;  /* 0x0000660000067ab9 */ /* 0x000fe40000000a00 */
[----:B------:R-:W-:Y:S02]  /*0100*/  UIADD3 UR8, UP0, UR6, 0xf0, URZ ;  /* 0x000000f006087890 */ /* 0x000fe4000ff1e03f */
[----:B------:R-:W-:Y:S02]  /*0110*/  UIADD3 UR10, UP1, UR6, 0x1f0, URZ ;  /* 0x000001f0060a7890 */ /* 0x000fe4000ff3e03f */
[----:B------:R-:W-:Y:S02]  /*0120*/  UIADD3 UR6, UP2, UR6, 0x2f0, URZ ;  /* 0x000002f006067890 */ /* 0x000fe4000ff5e03f */
[----:B------:R-:W-:Y:S02]  /*0130*/  UIADD3.X UR9, URZ, UR7, URZ, UP0, !UPT ;  /* 0x000000073f097290 */ /* 0x000fe400087fe43f */
[----:B------:R-:W-:-:S02]  /*0140*/  UIADD3.X UR11, URZ, UR7, URZ, UP1, !UPT ;  /* 0x000000073f0b7290 */ /* 0x000fc40008ffe43f */
[----:B------:R-:W-:-:S05]  /*0150*/  UIADD3.X UR7, URZ, UR7, URZ, UP2, !UPT ;  /* 0x000000073f077290 */ /* 0x000fca00097fe43f */
[----:B------:R1:W-:Y:S02]  /*0160*/  UTMACCTL.PF [UR8] ;  /* 0x00000000080079b9 */ /* 0x0003e40008040000 */
[----:B------:R1:W-:Y:S02]  /*0170*/  UTMACCTL.PF [UR10] ;  /* 0x000000000a0079b9 */ /* 0x0003e40008040000 */
[----:B------:R1:W-:Y:S02]  /*0180*/  UTMACCTL.PF [UR6] ;  /* 0x00000000060079b9 */ /* 0x0003e40008040000 */
[----:B-1----:R-:W-:Y:S01]  /*0190*/  NOP ;  /* 0x0000000000007918 */ /* 0x002fe20000000000 */
.L_x_1:
[----:B------:R-:W-:Y:S05]  /*01a0*/  BSYNC B0 ;  /* 0x0000000000007941 */ /* 0x000fea0003800000 */
.L_x_0:
[----:B------:R-:W1:Y:S01]  /*01b0*/  SHFL.IDX PT, R4, R2, RZ, 0x1f ;  /* 0x00001fff02047589 */ /* 0x000e6200000e0000 */
[----:B--2---:R-:W-:Y:S01]  /*01c0*/  R2UR UR36, R3 ;  /* 0x00000000032472ca */ /* 0x004fe200000e0000 */
[----:B------:R-:W-:-:S12]  /*01d0*/  UISETP.NE.AND UP0, UPT, UR5, 0x1, UPT ;  /* 0x000000010500788c */ /* 0x000fd8000bf05270 */
[----:B------:R-:W-:Y:S02]  /*01e0*/  UIADD3 UR7, UR36, -0x1, URZ ;  /* 0xffffffff24077890 */ /* 0x000fe4000fffe03f */
[----:B------:R-:W-:Y:S02]  /*01f0*/  UISETP.EQ.AND UP0, UPT, UR36, URZ, !UP0 ;  /* 0x0000003f2400728c */ /* 0x000fe4000c702270 */
[----:B------:R-:W-:Y:S02]  /*0200*/  UISETP.GE.U32.AND UP1, UPT, UR7, 0x4, UPT ;  /* 0x000000040700788c */ /* 0x000fe4000bf26070 */
[----:B------:R-:W-:Y:S01]  /*0210*/  USEL UR4, URZ, 0x1, !UP0 ;  /* 0x000000013f047887 */ /* 0x000fe2000c000000 */
[----:B-1----:R-:W-:-:S03]  /*0220*/  ISETP.NE.AND P0, PT, R4, RZ, PT ;  /* 0x000000ff0400720c */ /* 0x002fc60003f05270 */
[----:B------:R-:W-:-:S10]  /*0230*/  USEL UR4, UR4, 0x2, UP1 ;  /* 0x0000000204047887 */ /* 0x000fd40008800000 */
[----:B------:R-:W-:Y:S05]  /*0240*/  @P0 BRA `(.L_x_2) ;  /* 0x0000000000480947 */ /* 0x000fea0003800000 */
[----:B------:R-:W1:Y:S01]  /*0250*/  S2UR UR8, SR_CgaCtaId ;  /* 0x00000000000879c3 */ /* 0x000e620000008800 */
[----:B------:R-:W-:Y:S01]  /*0260*/  UMOV UR6, 0x400 ;  /* 0x0000040000067882 */ /* 0x000fe20000000000 */
[----:B------:R-:W-:Y:S01]  /*0270*/  UMOV UR9, 0x1 ;  /* 0x0000000100097882 */ /* 0x000fe20000000000 */
[----:B------:R-:W-:Y:S01]  /*0280*/  UMOV UR10, 0x80 ;  /* 0x00000080000a7882 */ /* 0x000fe20000000000 */
[----:B------:R-:W-:Y:S01]  /*0290*/  ELECT P0, URZ, PT ;  /* 0x00000000003f782f */ /* 0x000fe20003800000 */
[----:B------:R-:W-:-:S04]  /*02a0*/  UIADD3 UR10, -UR10, 0x100000, URZ ;  /* 0x001000000a0a7890 */ /* 0x000fc8000fffe13f */
[----:B------:R-:W-:Y:S02]  /*02b0*/  USHF.L.U32 UR11, UR10, 0xb, URZ ;  /* 0x0000000b0a0b7899 */ /* 0x000fe4000800063f */
[----:B------:R-:W-:Y:S02]  /*02c0*/  USHF.L.U32 UR10, UR10, 0x1, URZ ;  /* 0x000000010a0a7899 */ /* 0x000fe4000800063f */
[----:B-1----:R-:W-:Y:S02]  /*02d0*/  ULEA UR6, UR8, UR6, 0x18 ;  /* 0x0000000608067291 */ /* 0x002fe4000f8ec03f */
[----:B------:R-:W-:-:S04]  /*02e0*/  UIADD3 UR8, -UR9, 0x100000, URZ ;  /* 0x0010000009087890 */ /* 0x000fc8000fffe13f */
[----:B------:R-:W-:Y:S02]  /*02f0*/  USHF.L.U32 UR9, UR8, 0xb, URZ ;  /* 0x0000000b08097899 */ /* 0x000fe4000800063f */
[----:B------:R-:W-:Y:S01]  /*0300*/  USHF.L.U32 UR8, UR8, 0x1, URZ ;  /* 0x0000000108087899 */ /* 0x000fe2000800063f */
[----:B------:R-:W1:Y:S11]  /*0310*/  FENCE.VIEW.ASYNC.S ;  /* 0x00000000000073c6 */ /* 0x000e760000000000 */
[----:B-1----:R1:W2:Y:S01]  /*0320*/  SYNCS.EXCH.64 URZ, [UR6+0x30050], UR8 ;  /* 0x03005008063f75b2 */ /* 0x0022a20008000100 */
[----:B------:R1:W3:Y:S01]  /*0330*/  SYNCS.EXCH.64 URZ, [UR6+0x30060], UR10 ;  /* 0x0300600a063f75b2 */ /* 0x0002e20008000100 */
[----:B------:R1:W4:Y:S01]  /*0340*/  SYNCS.EXCH.64 URZ, [UR6+0x30058], UR8 ;  /* 0x03005808063f75b2 */ /* 0x0003220008000100 */
[----:B------:R1:W1:Y:S01]  /*0350*/  SYNCS.EXCH.64 URZ, [UR6+0x30068], UR10 ;  /* 0x0300680a063f75b2 */ /* 0x0002620008000100 */
[----:B------:R-:W-:Y:S01]  /*0360*/  NOP ;  /* 0x0000000000007918 */ /* 0x000fe20000000000 */
.L_x_2:
[----:B------:R-:W5:Y:S01]  /*0370*/  SHFL.IDX PT, R3, R2, RZ, 0x1f ;  /* 0x00001fff02037589 */ /* 0x000f6200000e0000 */
[----:B------:R-:W-:Y:S01]  /*0380*/  NOP ;  /* 0x0000000000007918 */ /* 0x000fe20000000000 */
[----:B-----5:R-:W-:-:S13]  /*0390*/  ISETP.NE.AND P0, PT, R3, RZ, PT ;  /* 0x000000ff0300720c */ /* 0x020fda0003f05270 */
[----:B------:R-:W-:Y:S05]  /*03a0*/  @P0 BRA `(.L_x_3) ;  /* 0x0000000000600947 */ /* 0x000fea0003800000 */
[----:B-1----:R-:W1:Y:S01]  /*03b0*/  S2UR UR8, SR_CgaCtaId ;  /* 0x00000000000879c3 */ /* 0x002e620000008800 */
[----:B------:R-:W-:Y:S01]  /*03c0*/  UMOV UR6, 0x400 ;  /* 0x0000040000067882 */ /* 0x000fe20000000000 */
[----:B------:R-:W-:Y:S01]  /*03d0*/  UMOV UR10, 0x1 ;  /* 0x00000001000a7882 */ /* 0x000fe20000000000 */
[----:B------:R-:W-:Y:S01]  /*03e0*/  UMOV UR9, 0x100 ;  /* 0x0000010000097882 */ /* 0x000fe20000000000 */
[----:B------:R-:W-:-:S04]  /*03f0*/  UIADD3 UR10, -UR10, 0x100000, URZ ;  /* 0x001000000a0a7890 */ /* 0x000fc8000fffe13f */
[----:B------:R-:W-:Y:S02]  /*0400*/  USHF.L.U32 UR11, UR10, 0xb, URZ ;  /* 0x0000000b0a0b7899 */ /* 0x000fe4000800063f */
[----:B------:R-:W-:Y:S01]  /*0410*/  USHF.L.U32 UR10, UR10, 0x1, URZ ;  /* 0x000000010a0a7899 */ /* 0x000fe2000800063f */
[----:B------:R-:W-:Y:S01]  /*0420*/  ELECT P0, URZ, PT ;  /* 0x00000000003f782f */ /* 0x000fe20003800000 */
[----:B-1----:R-:W-:Y:S02]  /*0430*/  ULEA UR6, UR8, UR6, 0x18 ;  /* 0x0000000608067291 */ /* 0x002fe4000f8ec03f */
[----:B------:R-:W-:-:S04]  /*0440*/  UIADD3 UR8, -UR9, 0x100000, URZ ;  /* 0x0010000009087890 */ /* 0x000fc8000fffe13f */
[----:B------:R-:W-:Y:S02]  /*0450*/  USHF.L.U32 UR9, UR8, 0xb, URZ ;  /* 0x0000000b08097899 */ /* 0x000fe4000800063f */
[----:B------:R-:W-:Y:S01]  /*0460*/  USHF.L.U32 UR8, UR8, 0x1, URZ ;  /* 0x0000000108087899 */ /* 0x000fe2000800063f */
[----:B------:R-:W1:Y:S03]  /*0470*/  FENCE.VIEW.ASYNC.S ;  /* 0x00000000000073c6 */ /* 0x000e660000000000 */
[----:B-1----:R1:W1:Y:S08]  /*0480*/  SYNCS.EXCH.64 URZ, [UR6+0x30000], UR10 ;  /* 0x0300000a063f75b2 */ /* 0x0022700008000100 */
[----:B------:R1:W1:Y:S01]  /*0490*/  SYNCS.EXCH.64 URZ, [UR6+0x30028], UR8 ;  /* 0x03002808063f75b2 */ /* 0x0002620008000100 */
        /* <DEDUP_REMOVED lines=8> */
[----:B------:R-:W-:Y:S01]  /*0520*/  NOP ;  /* 0x0000000000007918 */ /* 0x000fe20000000000 */
.L_x_3:
        /* <DEDUP_REMOVED lines=21> */
[----:B------:R-:W-:Y:S01]  /*0680*/  NOP ;  /* 0x0000000000007918 */ /* 0x000fe20000000000 */
.L_x_4:
[----:B------:R-:W5:Y:S01]  /*0690*/  SHFL.IDX PT, R3, R2, RZ, 0x1f ;  /* 0x00001fff02037589 */ /* 0x000f6200000e0000 */
[----:B------:R-:W-:Y:S01]  /*06a0*/  ELECT P0, URZ, PT ;  /* 0x00000000003f782f */ /* 0x000fe20003800000 */
[----:B------:R-:W-:Y:S01]  /*06b0*/  NOP ;  /* 0x0000000000007918 */ /* 0x000fe20000000000 */
[----:B-1----:R-:W-:Y:S02]  /*06c0*/  UMOV UR8, 0x80 ;  /* 0x0000008000087882 */ /* 0x002fe40000000000 */
[C---:B-----5:R-:W-:Y:S02]  /*06d0*/  ISETP.NE.OR P0, PT, R3.reuse, RZ, !P0 ;  /* 0x000000ff0300720c */ /* 0x060fe40004705670 */
[----:B------:R-:W-:-:S11]  /*06e0*/  ISETP.NE.AND P2, PT, R3, RZ, PT ;  /* 0x000000ff0300720c */ /* 0x000fd60003f45270 */
[----:B------:R-:W-:Y:S01]  /*06f0*/  VOTEU.ALL UP0, P0 ;  /* 0x00000000003f7886 */ /* 0x000fe20000000000 */
[----:B------:R-:W-:Y:S01]  /*0700*/  VOTEU.ALL UP2, P0 ;  /* 0x00000000003f7886 */ /* 0x000fe20000040000 */
[----:B------:R-:W-:Y:S01]  /*0710*/  VOTEU.ALL UP3, P0 ;  /* 0x00000000003f7886 */ /* 0x000fe20000060000 */
[----:B------:R-:W-:Y:S02]  /*0720*/  VOTEU.ALL UP4, P0 ;  /* 0x00000000003f7886 */ /* 0x000fe40000080000 */
[----:B------:R-:W1:Y:S01]  /*0730*/  @!UP0 S2UR UR10, SR_CgaCtaId ;  /* 0x00000000000a89c3 */ /* 0x000e620000008800 */
[----:B------:R-:W-:Y:S01]  /*0740*/  @!UP0 UMOV UR6, 0x400 ;  /* 0x0000040000068882 */ /* 0x000fe20000000000 */
[----:B------:R-:W-:-:S04]  /*0750*/  @!UP0 UIADD3 UR8, -UR8, 0x100000, URZ ;  /* 0x0010000008088890 */ /* 0x000fc8000fffe13f */
[----:B------:R-:W-:Y:S02]  /*0760*/  @!UP0 USHF.L.U32 UR9, UR8, 0xb, URZ ;  /* 0x0000000b08098899 */ /* 0x000fe4000800063f */
[----:B------:R-:W-:Y:S02]  /*0770*/  @!UP0 USHF.L.U32 UR8, UR8, 0x1, URZ ;  /* 0x0000000108088899 */ /* 0x000fe4000800063f */
[----:B-1----:R-:W-:Y:S01]  /*0780*/  @!UP0 ULEA UR6, UR10, UR6, 0x18 ;  /* 0x000000060a068291 */ /* 0x002fe2000f8ec03f */
[----:B------:R-:W-:Y:S01]  /*0790*/  VOTEU.ALL UP0, P0 ;  /* 0x00000000003f7886 */ /* 0x000fe20000000000 */
[----:B------:R-:W1:Y:S10]  /*07a0*/  FENCE.VIEW.ASYNC.S ;  /* 0x00000000000073c6 */ /* 0x000e740000000000 */
[----:B-1----:R1:W1:Y:S01]  /*07b0*/  @!UP0 SYNCS.EXCH.64 URZ, [UR6+0x30090], UR8 ;  /* 0x03009008063f85b2 */ /* 0x0022620008000100 */
[----:B------:R1:W1:Y:S01]  /*07c0*/  @!UP2 SYNCS.EXCH.64 URZ, [UR6+0x30098], UR8 ;  /* 0x03009808063fa5b2 */ /* 0x0002620008000100 */
[----:B------:R1:W1:Y:S01]  /*07d0*/  @!UP3 SYNCS.EXCH.64 URZ, [UR6+0x300a0], UR8 ;  /* 0x0300a008063fb5b2 */ /* 0x0002620008000100 */
[----:B------:R1:W1:Y:S01]  /*07e0*/  @!UP4 SYNCS.EXCH.64 URZ, [UR6+0x300a8], UR8 ;  /* 0x0300a808063fc5b2 */ /* 0x0002620008000100 */
[----:B------:R-:W-:Y:S01]  /*07f0*/  NOP ;  /* 0x0000000000007918 */ /* 0x000fe20000000000 */
[----:B------:R-:W-:Y:S05]  /*0800*/  @P2 BRA `(.L_x_5) ;  /* 0x0000000000582947 */ /* 0x000fea0003800000 */
[----:B-1----:R-:W1:Y:S01]  /*0810*/  S2UR UR8, SR_CgaCtaId ;  /* 0x00000000000879c3 */ /* 0x002e620000008800 */
        /* <DEDUP_REMOVED lines=12> */
[----:B-1----:R1:W1:Y:S01]  /*08e0*/  SYNCS.EXCH.64 URZ, [UR6+0x300c0], UR8 ;  /* 0x0300c008063f75b2 */ /* 0x0022620008000100 */
        /* <DEDUP_REMOVED lines=8> */
.L_x_5:
[----:B------:R-:W-:Y:S01]  /*0970*/  ISETP.NE.AND P0, PT, RZ, UR36, PT ;  /* 0x00000024ff007c0c */ /* 0x000fe2000bf05270 */
[----:B------:R-:W-:Y:S01]  /*0980*/  NOP ;  /* 0x0000000000007918 */ /* 0x000fe20000000000 */
[----:B------:R-:W-:Y:S01]  /*0990*/  MOV R2, UR5 ;  /* 0x0000000500027c02 */ /* 0x000fe20008000f00 */
[----:B-1234-:R-:W-:Y:S03]  /*09a0*/  BAR.SYNC.DEFER_BLOCKING 0x0 ;  /* 0x0000000000007b1d */ /* 0x01efe60000010000 */
[----:B------:R-:W-:-:S07]  /*09b0*/  ISETP.EQ.AND P2, PT, R2, 0x1, P1 ;  /* 0x000000010200780c */ /* 0x000fce0000f42270 */
[----:B------:R-:W-:Y:S06]  /*09c0*/  @!P0 BRA `(.L_x_6) ;  /* 0x000000b400e48947 */ /* 0x000fec0003800000 */
[----:B------:R-:W-:-:S06]  /*09d0*/  UISETP.GT.U32.AND UP0, UPT, UR7, 0x3, UPT ;  /* 0x000000030700788c */ /* 0x000fcc000bf04070 */
[----:B------:R-:W-:-:S13]  /*09e0*/  PLOP3.LUT P0, PT, PT, PT, UP0, 0x80, 0x0 ;  /* 0x000000000000781c */ /* 0x000fda0003f0f008 */
[----:B------:R-:W-:Y:S05]  /*09f0*/  @P0 EXIT ;  /* 0x000000000000094d */ /* 0x000fea0003800000 */
.L_x_7:
[----:B------:R-:W-:-:S08]  /*0a00*/  NOP ;  /* 0x0000000000007918 */ /* 0x000fd00000000000 */
[----:B------:R-:W1:Y:S02]  /*0a10*/  USETMAXREG.TRY_ALLOC.CTAPOOL UP0, 0xf0 ;  /* 0x000000f0000079c8 */ /* 0x000e640008000600 */
[----:B-1----:R-:W-:-:S13]  /*0a20*/  PLOP3.LUT P0, PT, PT, PT, UP0, 0x80, 0x0 ;  /* 0x000000000000781c */ /* 0x002fda0003f0f008 */
[----:B------:R-:W-:Y:S05]  /*0a30*/  @!P0 BRA `(.L_x_7) ;  /* 0xfffffffc00f08947 */ /* 0x000fea000383ffff */
[----:B------:R-:W-:Y:S01]  /*0a40*/  UISETP.NE.AND UP0, UPT, UR36, 0x1, UPT ;  /* 0x000000012400788c */ /* 0x000fe2000bf05270 */
[----:B------:R-:W1:Y:S01]  /*0a50*/  S2UR UR42, SR_CTAID.X ;  /* 0x00000000002a79c3 */ /* 0x000e620000002500 */
[----:B------:R-:W-:Y:S01]  /*0a60*/  UMOV UR5, URZ ;  /* 0x0000003f00057c82 */ /* 0x000fe20008000000 */
[----:B------:R-:W-:-:S03]  /*0a70*/  UMOV UR6, URZ ;  /* 0x0000003f00067c82 */ /* 0x000fc60008000000 */
[----:B------:R-:W-:-:S13]  /*0a80*/  PLOP3.LUT P0, PT, PT, PT, UP0, 0x80, 0x0 ;  /* 0x000000000000781c */ /* 0x000fda0003f0f008 */
[----:B------:R-:W-:Y:S05]  /*0a90*/  @!P0 BRA `(.L_x_8) ;  /* 0x00000000003c8947 */ /* 0x000fea0003800000 */
[----:B------:R-:W-:Y:S01]  /*0aa0*/  UISETP.NE.AND UP0, UPT, UR36, 0x2, UPT ;  /* 0x000000022400788c */ /* 0x000fe2000bf05270 */
[----:B------:R-:W-:-:S05]  /*0ab0*/  UMOV UR6, 0x1 ;  /* 0x0000000100067882 */ /* 0x000fca0000000000 */
[----:B------:R-:W-:-:S13]  /*0ac0*/  PLOP3.LUT P1, PT, PT, PT, UP0, 0x80, 0x0 ;  /* 0x000000000000781c */ /* 0x000fda0003f2f008 */
[----:B------:R-:W-:Y:S05]  /*0ad0*/  @!P1 BRA `(.L_x_8) ;  /* 0x00000000002c9947 */ /* 0x000fea0003800000 */
[----:B------:R-:W-:-:S06]  /*0ae0*/  UISETP.NE.AND UP0, UPT, UR36, 0x3, UPT ;  /* 0x000000032400788c */ /* 0x000fcc000bf05270 */
[----:B------:R-:W-:-:S13]  /*0af0*/  PLOP3.LUT P1, PT, PT, PT, UP0, 0x80, 0x0 ;  /* 0x000000000000781c */ /* 0x000fda0003f2f008 */
[----:B------:R-:W-:Y:S05]  /*0b00*/  @!P1 BRA `(.L_x_9) ;  /* 0x0000000000189947 */ /* 0x000fea0003800000 */
[----:B------:R-:W-:-:S11]  /*0b10*/  UISETP.NE.AND UP0, UPT, UR36, 0x4, UPT ;  /* 0x000000042400788c */ /* 0x000fd6000bf05270 */
[----:B------:R-:W-:Y:S01]  /*0b20*/  @!UP0 UMOV UR5, 0x1 ;  /* 0x0000000100058882 */ /* 0x000fe20000000000 */
[----:B------:R-:W-:Y:S01]  /*0b30*/  @!UP0 UMOV UR6, 0x1 ;  /* 0x0000000100068882 */ /* 0x000fe20000000000 */
[----:B------:R-:W-:Y:S01]  /*0b40*/  @UP0 UMOV UR5, URZ ;  /* 0x0000003f00050c82 */ /* 0x000fe20008000000 */
[----:B------:R-:W-:Y:S01]  /*0b50*/  @UP0 UMOV UR6, URZ ;  /* 0x0000003f00060c82 */ /* 0x000fe20008000000 */
[----:B------:R-:W-:Y:S05]  /*0b60*/  BRA `(.L_x_8) ;  /* 0x0000000000087947 */ /* 0x000fea0003800000 */
.L_x_9:
[----:B------:R-:W-:Y:S01]  /*0b70*/  UMOV UR5, 0x1 ;  /* 0x0000000100057882 */ /* 0x000fe20000000000 */
[----:B------:R-:W-:-:S05]  /*0b80*/  UMOV UR6, URZ ;  /* 0x0000003f00067c82 */ /* 0x000fca0008000000 */
.L_x_8:
[----:B------:R-:W-:Y:S05]  /*0b90*/  @!P0 BRA `(.L_x_10) ;  /* 0x00000000003c8947 */ /* 0x000fea0003800000 */
[----:B------:R-:W-:-:S06]  /*0ba0*/  UISETP.NE.AND UP0, UPT, UR36, 0x2, UPT ;  /* 0x000000022400788c */ /* 0x000fcc000bf05270 */
[----:B------:R-:W-:-:S13]  /*0bb0*/  PLOP3.LUT P0, PT, PT, PT, UP0, 0x80, 0x0 ;  /* 0x000000000000781c */ /* 0x000fda0003f0f008 */
[----:B------:R-:W-:Y:S05]  /*0bc0*/  @!P0 BRA `(.L_x_11) ;  /* 0x0000000000288947 */ /* 0x000fea0003800000 */
[----:B------:R-:W-:-:S06]  /*0bd0*/  UISETP.NE.AND UP0, UPT, UR36, 0x3, UPT ;  /* 0x000000032400788c */ /* 0x000fcc000bf05270 */
[----:B------:R-:W-:-:S13]  /*0be0*/  PLOP3.LUT P0, PT, PT, PT, UP0, 0x80, 0x0 ;  /* 0x000000000000781c */ /* 0x000fda0003f0f008 */
[----:B------:R-:W-:Y:S05]  /*0bf0*/  @!P0 BRA `(.L_x_12) ;  /* 0x0000000000148947 */ /* 0x000fea0003800000 */
[----:B------:R-:W-:-:S06]  /*0c00*/  UISETP.NE.AND UP0, UPT, UR36, 0x4, UPT ;  /* 0x000000042400788c */ /* 0x000fcc000bf05270 */
[----:B------:R-:W-:-:S13]  /*0c10*/  PLOP3.LUT P0, PT, PT, PT, UP0, 0x80, 0x0 ;  /* 0x000000000000781c */ /* 0x000fda0003f0f008 */
[----:B------:R-:W-:Y:S05]  /*0c20*/  @P0 BRA `(.L_x_13) ;  /* 0x00000000001c0947 */ /* 0x000fea0003800000 */
[----:B-1----:R-:W-:Y:S01]  /*0c30*/  ULEA UR42, UR42, 0x3, 0x1 ;  /* 0x000000032a2a7891 */ /* 0x002fe2000f8e083f */
[----:B------:R-:W-:Y:S11]  /*0c40*/  BRA `(.L_x_13) ;  /* 0x0000000000147947 */ /* 0x000ff60003800000 */
.L_x_12:
[----:B-1----:R-:W-:Y:S01]  /*0c50*/  ULEA UR42, UR42, 0x2, 0x1 ;  /* 0x000000022a2a7891 */ /* 0x002fe2000f8e083f */
[----:B------:R-:W-:Y:S11]  /*0c60*/  BRA `(.L_x_13) ;  /* 0x00000000000c7947 */ /* 0x000ff60003800000 */
.L_x_11:
[----:B-1----:R-:W-:Y:S01]  /*0c70*/  ULEA UR42, UR42, 0x1, 0x1 ;  /* 0x000000012a2a7891 */ /* 0x002fe2000f8e083f */
[----:B------:R-:W-:Y:S11]  /*0c80*/  BRA `(.L_x_13) ;  /* 0x0000000000047947 */ /* 0x000ff60003800000 */
.L_x_10:
[----:B-1----:R-:W-:-:S12]  /*0c90*/  USHF.L.U32 UR42, UR42, 0x1, URZ ;  /* 0x000000012a2a7899 */ /* 0x002fd8000800063f */
.L_x_13:
[----:B------:R-:W-:-:S04]  /*0ca0*/  ULOP3.LUT UR8, UR4, 0x1, URZ, 0xfc, !UPT ;  /* 0x0000000104087892 */ /* 0x000fc8000f8efc3f */
[----:B------:R-:W-:-:S06]  /*0cb0*/  UISETP.NE.AND UP0, UPT, UR8, 0x3, UPT ;  /* 0x000000030800788c */ /* 0x000fcc000bf05270 */
[----:B------:R-:W-:-:S13]  /*0cc0*/  PLOP3.LUT P0, PT, PT, PT, UP0, 0x80, 0x0 ;  /* 0x000000000000781c */ /* 0x000fda0003f0f008 */
[----:B------:R-:W-:Y:S05]  /*0cd0*/  @!P0 BRA `(.L_x_14) ;  /* 0x0000000000048947 */ /* 0x000fea0003800000 */
[----:B-1----:R-:W-:Y:S01]  /*0ce0*/  BPT.TRAP 0x1 ;  /* 0x000000040000795c */ /* 0x002fe20000300000 */
.L_x_14:
[----:B------:R-:W2:Y:S01]  /*0cf0*/  S2UR UR8, SR_CgaCtaId ;  /* 0x00000000000879c3 */ /* 0x000ea20000008800 */
[----:B------:R-:W-:Y:S01]  /*0d00*/  UMOV UR37, 0x400 ;  /* 0x0000040000257882 */ /* 0x000fe20000000000 */
[----:B------:R-:W-:Y:S02]  /*0d10*/  MOV R2, UR5 ;  /* 0x0000000500027c02 */ /* 0x000fe40008000f00 */
[----:B------:R-:W-:Y:S02]  /*0d20*/  SHF.R.S32.HI R3, RZ, 0x1f, R0 ;  /* 0x0000001fff037819 */ /* 0x000fe40000011400 */
[----:B------:R-:W-:Y:S02]  /*0d30*/  SHF.L.U32 R2, R2, 0x1f, RZ ;  /* 0x0000001f02027819 */ /* 0x000fe400000006ff */
[----:B------:R-:W-:-:S04]  /*0d40*/  LEA.HI R3, R3, R0, RZ, 0x7 ;  /* 0x0000000003037211 */ /* 0x000fc800078f38ff */
[----:B------:R-:W-:-:S04]  /*0d50*/  LOP3.LUT R3, R3, 0xffffff80, RZ, 0xc0, !PT ;  /* 0xffffff8003037812 */ /* 0x000fc800078ec0ff */
[----:B------:R-:W-:-:S04]  /*0d60*/  IADD3 R3, -R3, R0, RZ ;  /* 0x0000000003037210 */ /* 0x000fc80007ffe1ff */
[----:B------:R-:W-:Y:S01]  /*0d70*/  SHF.R.S32.HI R0, RZ, 0x1f, R3 ;  /* 0x0000001fff007819 */ /* 0x000fe20000011403 */
[----:B--2---:R-:W-:-:S03]  /*0d80*/  ULEA UR37, UR8, UR37, 0x18 ;  /* 0x0000002508257291 */ /* 0x004fc6000f8ec03f */
[----:B------:R-:W-:Y:S01]  /*0d90*/  LEA.HI R0, R0, R3, RZ, 0x2 ;  /* 0x0000000300007211 */ /* 0x000fe200078f10ff */
[----:B------:R-:W-:-:S03]  /*0da0*/  ULEA UR8, UR6, UR37, 0x3 ;  /* 0x0000002506087291 */ /* 0x000fc6000f8e183f */
[----:B------:R-:W-:-:S04]  /*0db0*/  LOP3.LUT R0, R0, 0x7ffffffc, RZ, 0xc0, !PT ;  /* 0x7ffffffc00007812 */ /* 0x000fc800078ec0ff */
[----:B------:R-:W-:Y:S02]  /*0dc0*/  IADD3 R3, R3, -R0, RZ ;  /* 0x8000000003037210 */ /* 0x000fe40007ffe0ff */
[----:B------:R-:W2:Y:S02]  /*0dd0*/  SYNCS.PHASECHK.TRANS64.TRYWAIT P1, [UR8+0x30050], R2 ;  /* 0x03005002ff0075a7 */ /* 0x000ea40008020148 */
[----:B--2---:R-:W-:Y:S05]  /*0de0*/  @!P1 BRA `(.L_x_15) ;  /* 0x000000c400889947 */ /* 0x004fea0003800000 */
.L_x_105:
[----:B------:R-:W-:Y:S01]  /*0df0*/  SHF.L.U32 R3, R3, 0x1, RZ ;  /* 0x0000000103037819 */ /* 0x000fe200000006ff */
[----:B------:R-:W-:Y:S06]  /*0e00*/  @!P0 BRA `(.L_x_16) ;  /* 0x0000000000048947 */ /* 0x000fec0003800000 */
[----:B-1----:R-:W-:Y:S01]  /*0e10*/  BPT.TRAP 0x1 ;  /* 0x000000040000795c */ /* 0x002fe20000300000 */
.L_x_16:
[----:B------:R-:W-:Y:S01]  /*0e20*/  SHF.L.U32 R6, RZ, 0x1f, RZ ;  /* 0x0000001fff067819 */ /* 0x000fe200000006ff */
[----:B------:R-:W-:Y:S01]  /*0e30*/  UIADD3 UR11, UR37, 0x30090, URZ ;  /* 0x00030090250b7890 */ /* 0x000fe2000fffe03f */
[----:B------:R-:W-:Y:S02]  /*0e40*/  ISETP.NE.AND P2, PT, RZ, UR7, PT ;  /* 0x00000007ff007c0c */ /* 0x000fe4000bf45270 */
[----:B------:R-:W3:Y:S02]  /*0e50*/  SYNCS.PHASECHK.TRANS64.TRYWAIT P1, [UR37+0x30000], R6 ;  /* 0x03000006ff0075a7 */ /* 0x000ee40008020165 */
[----:B---3--:R-:W-:Y:S09]  /*0e60*/  @!P1 BRA `(.L_x_17) ;  /* 0x000000c400809947 */ /* 0x008ff20003800000 */
.L_x_106:
[----:B------:R-:W-:Y:S01]  /*0e70*/  ULEA UR5, UR36, UR11, 0x3 ;  /* 0x0000000b24057291 */ /* 0x000fe2000f8e183f */
[----:B------:R-:W-:-:S04]  /*0e80*/  SEL R0, RZ, 0x1, P2 ;  /* 0x00000001ff007807 */ /* 0x000fc80001000000 */
[----:B------:R-:W-:-:S04]  /*0e90*/  SHF.L.U32 R0, R0, 0x1f, RZ ;  /* 0x0000001f00007819 */ /* 0x000fc800000006ff */
[----:B------:R-:W3:Y:S02]  /*0ea0*/  SYNCS.PHASECHK.TRANS64.TRYWAIT P1, [UR5+-0x8], R0 ;  /* 0xfffff800ff0075a7 */ /* 0x000ee40008020145 */
[----:B---3--:R-:W-:Y:S05]  /*0eb0*/  @!P1 BRA `(.L_x_18) ;  /* 0x000000c400849947 */ /* 0x008fea0003800000 */
.L_x_107:
[----:B------:R-:W-:Y:S01]  /*0ec0*/  USHF.R.U32.HI UR8, URZ, 0x4, UR37 ;  /* 0x000000043f087899 */ /* 0x000fe20008011625 */
[----:B------:R-:W-:Y:S01]  /*0ed0*/  WARPGROUP.ARRIVE ;  /* 0x00000000000079c5 */ /* 0x000fe20000000000 */
[----:B------:R-:W-:Y:S01]  /*0ee0*/  UIADD3 UR9, UR37, 0x8000, URZ ;  /* 0x0000800025097890 */ /* 0x000fe2000fffe03f */
[C---:B--2---:R-:W-:Y:S01]  /*0ef0*/  IADD3 R0, R3.reuse, 0x1, RZ ;  /* 0x0000000103007810 */ /* 0x044fe20007ffe0ff */
[----:B------:R-:W-:Y:S01]  /*0f00*/  ULOP3.LUT UR8, UR8, 0x3fff, URZ, 0xc0, !UPT ;  /* 0x00003fff08087892 */ /* 0x000fe2000f8ec03f */
[C---:B------:R-:W-:Y:S01]  /*0f10*/  VIADD R2, R3.reuse, 0x8 ;  /* 0x0000000803027836 */ /* 0x040fe20000000000 */
[----:B------:R-:W-:Y:S01]  /*0f20*/  USHF.R.U32.HI UR9, URZ, 0x4, UR9 ;  /* 0x000000043f097899 */ /* 0x000fe20008011609 */
[C---:B------:R-:W-:Y:S01]  /*0f30*/  IADD3 R4, R3.reuse, 0x68, RZ ;  /* 0x0000006803047810 */ /* 0x040fe20007ffe0ff */
[----:B------:R-:W-:Y:S01]  /*0f40*/  ULOP3.LUT UR8, UR8, 0x10000, URZ, 0xfc, !UPT ;  /* 0x0001000008087892 */ /* 0x000fe2000f8efc3f */
[----:B------:R-:W-:Y:S01]  /*0f50*/  IADD3 R8, R3, 0x69, RZ ;  /* 0x0000006903087810 */ /* 0x000fe20007ffe0ff */
[----:B------:R-:W-:-:S02]  /*0f60*/  ULOP3.LUT UR10, UR9, 0x3fff, URZ, 0xc0, !UPT ;  /* 0x00003fff090a7892 */ /* 0x000fc4000f8ec03f */
[----:B------:R-:W-:Y:S02]  /*0f70*/  ULEA UR8, UR6, UR8, 0xa ;  /* 0x0000000806087291 */ /* 0x000fe4000f8e503f */
[----:B------:R-:W-:Y:S01]  /*0f80*/  ULOP3.LUT UR6, UR10, 0x10000, URZ, 0xfc, !UPT ;  /* 0x000100000a067892 */ /* 0x000fe2000f8efc3f */
[----:B------:R-:W-:Y:S01]  /*0f90*/  UMOV UR9, 0x40000040 ;  /* 0x4000004000097882 */ /* 0x000fe20000000000 */
[----:B------:R-:W-:Y:S01]  /*0fa0*/  UMOV UR15, 0x40000040 ;  /* 0x40000040000f7882 */ /* 0x000fe20000000000 */
[----:B------:R-:W-:Y:S02]  /*0fb0*/  UMOV UR13, UR9 ;  /* 0x00000009000d7c82 */ /* 0x000fe40008000000 */
[----:B------:R-:W-:Y:S01]  /*0fc0*/  UMOV UR12, UR8 ;  /* 0x00000008000c7c82 */ /* 0x000fe20008000000 */
[----:B------:R-:W-:Y:S01]  /*0fd0*/  UIADD3 UR16, UR8, 0x4, URZ ;  /* 0x0000000408107890 */ /* 0x000fe2000fffe03f */
[----:B------:R-:W-:Y:S01]  /*0fe0*/  UMOV UR14, UR6 ;  /* 0x00000006000e7c82 */ /* 0x000fe20008000000 */
[----:B------:R-:W-:Y:S01]  /*0ff0*/  UIADD3 UR18, UR6, 0x4, URZ ;  /* 0x0000000406127890 */ /* 0x000fe2000fffe03f */
[----:B------:R-:W-:Y:S01]  /*1000*/  HGMMA.64x128x16.F32.BF16 R24, gdesc[UR12], RZ, !UPT, gsb0 ;  /* 0x01e000000c1879f0 */ /* 0x000fe2000c0018ff */
[----:B------:R-:W-:-:S02]  /*1010*/  UIADD3 UR12, UR8, 0x2, URZ ;  /* 0x00000002080c7890 */ /* 0x000fc4000fffe03f */
[----:B------:R-:W-:Y:S01]  /*1020*/  UIADD3 UR14, UR6, 0x2, URZ ;  /* 0x00000002060e7890 */ /* 0x000fe2000fffe03f */
[----:B------:R-:W-:Y:S01]  /*1030*/  UMOV UR13, 0x40000040 ;  /* 0x40000040000d7882 */ /* 0x000fe20000000000 */
[----:B------:R-:W-:Y:S01]  /*1040*/  UMOV UR15, 0x40000040 ;  /* 0x40000040000f7882 */ /* 0x000fe20000000000 */
[----:B------:R-:W-:Y:S01]  /*1050*/  UMOV UR17, 0x40000040 ;  /* 0x4000004000117882 */ /* 0x000fe20000000000 */
[----:B------:R-:W-:Y:S01]  /*1060*/  UMOV UR19, 0x40000040 ;  /* 0x4000004000137882 */ /* 0x000fe20000000000 */
[----:B------:R-:W-:Y:S02]  /*1070*/  UIADD3 UR20, UR8, 0x6, URZ ;  /* 0x0000000608147890 */ /* 0x000fe4000fffe03f */
[----:B------:R-:W-:Y:S01]  /*1080*/  UIADD3 UR22, UR6, 0x6, URZ ;  /* 0x0000000606167890 */ /* 0x000fe2000fffe03f */
[----:B------:R-:W-:Y:S01]  /*1090*/  UMOV UR21, 0x40000040 ;  /* 0x4000004000157882 */ /* 0x000fe20000000000 */
[----:B------:R-:W-:Y:S01]  /*10a0*/  UMOV UR23, 0x40000040 ;  /* 0x4000004000177882 */ /* 0x000fe20000000000 */
[----:B------:R-:W-:-:S02]  /*10b0*/  UIADD3 UR24, UR8, 0x200, URZ ;  /* 0x0000020008187890 */ /* 0x000fc4000fffe03f */
[----:B------:R-:W-:Y:S01]  /*10c0*/  UIADD3 UR26, UR6, 0x400, URZ ;  /* 0x00000400061a7890 */ /* 0x000fe2000fffe03f */
[----:B------:R-:W-:Y:S01]  /*10d0*/  UMOV UR25, 0x40000040 ;  /* 0x4000004000197882 */ /* 0x000fe20000000000 */
[----:B------:R-:W-:Y:S01]  /*10e0*/  UMOV UR27, 0x40000040 ;  /* 0x40000040001b7882 */ /* 0x000fe20000000000 */
[----:B------:R-:W-:Y:S02]  /*10f0*/  UIADD3 UR28, UR8, 0x202, URZ ;  /* 0x00000202081c7890 */ /* 0x000fe4000fffe03f */
[----:B------:R-:W-:Y:S01]  /*1100*/  UIADD3 UR30, UR6, 0x402, URZ ;  /* 0x00000402061e7890 */ /* 0x000fe2000fffe03f */
        /* <DEDUP_REMOVED lines=10> */
[----:B------:R-:W-:-:S04]  /*11b0*/  USHF.L.U32 UR7, UR7, 0x3, URZ ;  /* 0x0000000307077899 */ /* 0x000fc8000800063f */
[----:B------:R-:W-:Y:S01]  /*11c0*/  ULOP3.LUT UR7, UR7, 0x8, URZ, 0xc, !UPT ;  /* 0x0000000807077892 */ /* 0x000fe2000f8e0c3f */
[----:B------:R-:W-:Y:S02]  /*11d0*/  WARPGROUP.DEPBAR.LE gsb0, 0x0 ;  /* 0x00008000000079c5 */ /* 0x000fe40000010000 */
[----:B------:R-:W-:-:S06]  /*11e0*/  WARPGROUP.ARRIVE ;  /* 0x00000000000079c5 */ /* 0x000fcc0000000000 */
[----:B------:R-:W-:Y:S01]  /*11f0*/  HGMMA.64x128x16.F32.BF16 R24, gdesc[UR12], R24, gsb0 ;  /* 0x01e000000c1879f0 */ /* 0x000fe20008001818 */
[----:B------:R-:W-:Y:S01]  /*1200*/  ULDC UR14, c[0x0][0x28c] ;  /* 0x0000a300000e7ab9 */ /* 0x000fe20000000800 */
[----:B------:R-:W-:Y:S01]  /*1210*/  ULDC UR15, c[0x0][0x28c] ;  /* 0x0000a300000f7ab9 */ /* 0x000fe20000000800 */
[----:B------:R-:W-:Y:S01]  /*1220*/  ISETP.GE.AND P6, PT, R0, UR14, PT ;  /* 0x0000000e00007c0c */ /* 0x000fe2000bfc6270 */
[----:B------:R-:W-:Y:S01]  /*1230*/  ULDC UR14, c[0x0][0x28c] ;  /* 0x0000a300000e7ab9 */ /* 0x000fe20000000800 */
[C---:B------:R-:W-:Y:S02]  /*1240*/  IADD3 R0, R3.reuse, 0x9, RZ ;  /* 0x0000000903007810 */ /* 0x040fe40007ffe0ff */
[----:B------:R-:W-:Y:S01]  /*1250*/  ISETP.GE.AND P1, PT, R2, UR15, PT ;  /* 0x0000000f02007c0c */ /* 0x000fe2000bf26270 */
[----:B------:R-:W-:Y:S01]  /*1260*/  ULDC UR15, c[0x0][0x28c] ;  /* 0x0000a300000f7ab9 */ /* 0x000fe20000000800 */
[----:B------:R-:W-:Y:S01]  /*1270*/  ISETP.GE.AND P2, PT, R0, UR14, PT ;  /* 0x0000000e00007c0c */ /* 0x000fe2000bf46270 */
[----:B------:R-:W-:Y:S01]  /*1280*/  ULDC UR14, c[0x0][0x28c] ;  /* 0x0000a300000e7ab9 */ /* 0x000fe20000000800 */
[----:B------:R-:W-:-:S02]  /*1290*/  IADD3 R0, R3, 0x11, RZ ;  /* 0x0000001103007810 */ /* 0x000fc40007ffe0ff */
[C---:B------:R-:W-:Y:S02]  /*12a0*/  IADD3 R2, R3.reuse, 0x10, RZ ;  /* 0x0000001003027810 */ /* 0x040fe40007ffe0ff */
[----:B------:R-:W-:Y:S01]  /*12b0*/  ISETP.GE.AND P4, PT, R0, UR14, PT ;  /* 0x0000000e00007c0c */ /* 0x000fe2000bf86270 */
[----:B------:R-:W-:Y:S01]  /*12c0*/  ULDC UR14, c[0x0][0x28c] ;  /* 0x0000a300000e7ab9 */ /* 0x000fe20000000800 */
[C---:B------:R-:W-:Y:S02]  /*12d0*/  IADD3 R0, R3.reuse, 0x19, RZ ;  /* 0x0000001903007810 */ /* 0x040fe40007ffe0ff */
[----:B------:R-:W-:Y:S01]  /*12e0*/  ISETP.GE.AND P3, PT, R2, UR15, PT ;  /* 0x0000000f02007c0c */ /* 0x000fe2000bf66270 */
[----:B------:R-:W-:Y:S01]  /*12f0*/  ULDC UR15, c[0x0][0x28c] ;  /* 0x0000a300000f7ab9 */ /* 0x000fe20000000800 */
[----:B------:R-:W-:-:S04]  /*1300*/  IADD3 R2, R3, 0x18, RZ ;  /* 0x0000001803027810 */ /* 0x000fc80007ffe0ff */
[----:B------:R-:W-:Y:S01]  /*1310*/  ISETP.GE.AND P5, PT, R2, UR15, PT ;  /* 0x0000000f02007c0c */ /* 0x000fe2000bfa6270 */
[----:B------:R-:W-:Y:S01]  /*1320*/  ULDC UR15, c[0x0][0x604] ;  /* 0x00018100000f7ab9 */ /* 0x000fe20000000800 */
[----:B------:R-:W-:Y:S01]  /*1330*/  IADD3 R2, R3, 0x50, RZ ;  /* 0x0000005003027810 */ /* 0x000fe20007ffe0ff */
[----:B------:R-:W-:Y:S02]  /*1340*/  WARPGROUP.DEPBAR.LE gsb0, 0x0 ;  /* 0x00008000000079c5 */ /* 0x000fe40000010000 */
[----:B------:R-:W-:-:S06]  /*1350*/  WARPGROUP.ARRIVE ;  /* 0x00000000000079c5 */ /* 0x000fcc0000000000 */
[----:B------:R-:W-:Y:S03]  /*1360*/  HGMMA.64x128x16.F32.BF16 R24, gdesc[UR16], R24, gsb0 ;  /* 0x01e00000101879f0 */ /* 0x000fe60008001818 */
[----:B------:R-:W-:Y:S02]  /*1370*/  WARPGROUP.DEPBAR.LE gsb0, 0x0 ;  /* 0x00008000000079c5 */ /* 0x000fe40000010000 */
[----:B------:R-:W-:-:S07]  /*1380*/  WARPGROUP.ARRIVE ;  /* 0x00000000000079c5 */ /* 0x000fce0000000000 */
        /* <DEDUP_REMOVED lines=14> */
[----:B------:R-:W-:Y:S02]  /*1470*/  FSEL R25, R25, -INF , !P6 ;  /* 0xff80000019197808 */ /* 0x000fe40007000000 */
[----:B------:R-:W-:Y:S02]  /*1480*/  FSEL R27, R27, -INF , !P6 ;  /* 0xff8000001b1b7808 */ /* 0x000fe40007000000 */
[----:B------:R-:W-:Y:S01]  /*1490*/  ISETP.GE.AND P6, PT, R0, UR14, PT ;  /* 0x0000000e00007c0c */ /* 0x000fe2000bfc6270 */
[----:B------:R-:W-:Y:S01]  /*14a0*/  ULDC UR14, c[0x0][0x28c] ;  /* 0x0000a300000e7ab9 */ /* 0x000fe20000000800 */
[----:B------:R-:W-:-:S02]  /*14b0*/  IADD3 R0, R3, 0x20, RZ ;  /* 0x0000002003007810 */ /* 0x000fc40007ffe0ff */
[----:B------:R-:W-:Y:S02]  /*14c0*/  FSEL R28, R28, -INF , !P1 ;  /* 0xff8000001c1c7808 */ /* 0x000fe40004800000 */
[----:B------:R-:W-:Y:S02]  /*14d0*/  FSEL R30, R30, -INF , !P1 ;  /* 0xff8000001e1e7808 */ /* 0x000fe40004800000 */
[----:B------:R-:W-:Y:S01]  /*14e0*/  ISETP.GE.AND P1, PT, R0, UR14, PT ;  /* 0x0000000e00007c0c */ /* 0x000fe2000bf26270 */
[----:B------:R-:W-:Y:S01]  /*14f0*/  VIADD R0, R3, 0x21 ;  /* 0x0000002103007836 */ /* 0x000fe20000000000 */
[----:B------:R-:W-:Y:S01]  /*1500*/  ULDC UR14, c[0x0][0x28c] ;  /* 0x0000a300000e7ab9 */ /* 0x000fe20000000800 */
        /* <DEDUP_REMOVED lines=8> */
[----:B------:R-:W-:Y:S01]  /*1590*/  ULDC UR14, c[0x0][0x28c] ;  /* 0x0000a300000e7ab9 */ /* 0x000fe20000000800 */
[----:B------:R-:W-:Y:S02]  /*15a0*/  IADD3 R0, R3, 0x29, RZ ;  /* 0x0000002903007810 */ /* 0x000fe40007ffe0ff */
[----:B------:R-:W-:Y:S02]  /*15b0*/  FSEL R33, R33, -INF , !P4 ;  /* 0xff80000021217808 */ /* 0x000fe40006000000 */
[----:B------:R-:W-:-:S02]  /*15c0*/  FSEL R35, R35, -INF , !P4 ;  /* 0xff80000023237808 */ /* 0x000fc40006000000 */
[----:B------:R-:W-:Y:S01]  /*15d0*/  ISETP.GE.AND P4, PT, R0, UR14, PT ;  /* 0x0000000e00007c0c */ /* 0x000fe2000bf86270 */
[----:B------:R-:W-:Y:S01]  /*15e0*/  ULDC UR14, c[0x0][0x28c] ;  /* 0x0000a300000e7ab9 */ /* 0x000fe20000000800 */
[C---:B------:R-:W-:Y:S02]  /*15f0*/  IADD3 R0, R3.reuse, 0x30, RZ ;  /* 0x0000003003007810 */ /* 0x040fe40007ffe0ff */
        /* <DEDUP_REMOVED lines=14> */
[----:B------:R-:W-:Y:S02]  /*16e0*/  IADD3 R0, R3, 0x39, RZ ;  /* 0x0000003903007810 */ /* 0x000fe40007ffe0ff */
[----:B------:R-:W-:Y:S02]  /*16f0*/  FSEL R41, R41, -INF , !P2 ;  /* 0xff80000029297808 */ /* 0x000fe40005000000 */
[----:B------:R-:W-:Y:S02]  /*1700*/  FSEL R43, R43, -INF , !P2 ;  /* 0xff8000002b2b7808 */ /* 0x000fe40005000000 */
[----:B------:R-:W-:Y:S01]  /*1710*/  ISETP.GE.AND P2, PT, R0, UR14, PT ;  /* 0x0000000e00007c0c */ /* 0x000fe2000bf46270 */
[----:B------:R-:W-:Y:S01]  /*1720*/  VIADD R0, R3, 0x40 ;  /* 0x0000004003007836 */ /* 0x000fe20000000000 */
[----:B------:R-:W-:Y:S01]  /*1730*/  ULDC UR14, c[0x0][0x28c] ;  /* 0x0000a300000e7ab9 */ /* 0x000fe20000000800 */
[----:B------:R-:W-:-:S02]  /*1740*/  FSEL R44, R44, -INF , !P3 ;  /* 0xff8000002c2c7808 */ /* 0x000fc40005800000 */
[----:B------:R-:W-:Y:S02]  /*1750*/  FSEL R46, R46, -INF , !P3 ;  /* 0xff8000002e2e7808 */ /* 0x000fe40005800000 */
[----:B------:R-:W-:Y:S01]  /*1760*/  ISETP.GE.AND P3, PT, R0, UR14, PT ;  /* 0x0000000e00007c0c */ /* 0x000fe2000bf66270 */
[----:B------:R-:W-:Y:S01]  /*1770*/  ULDC UR14, c[0x0][0x28c] ;  /* 0x0000a300000e7ab9 */ /* 0x000fe20000000800 */
[----:B------:R-:W-:Y:S02]  /*1780*/  IADD3 R0, R3, 0x41, RZ ;  /* 0x0000004103007810 */ /* 0x000fe40007ffe0ff */
[----:B------:R-:W-:Y:S02]  /*1790*/  FSEL R45, R45, -INF , !P4 ;  /* 0xff8000002d2d7808 */ /* 0x000fe40006000000 */
[----:B------:R-:W-:Y:S02]  /*17a0*/  FSEL R47, R47, -INF , !P4 ;  /* 0xff8000002f2f7808 */ /* 0x000fe40006000000 */
[----:B------:R-:W-:Y:S01]  /*17b0*/  ISETP.GE.AND P4, PT, R0, UR14, PT ;  /* 0x0000000e00007c0c */ /* 0x000fe2000bf86270 */
[----:B------:R-:W-:Y:S01]  /*17c0*/  ULDC UR14, c[0x0][0x28c] ;  /* 0x0000a300000e7ab9 */ /* 0x000fe20000000800 */
[----:B------:R-:W-:-:S02]  /*17d0*/  FSEL R48, R48, -INF , !P5 ;  /* 0xff80000030307808 */ /* 0x000fc40006800000 */
[----:B------:R-:W-:Y:S02]  /*17e0*/  FSEL R50, R50, -INF , !P5 ;  /* 0xff80000032327808 */ /* 0x000fe40006800000 */
[C---:B------:R-:W-:Y:S01]  /*17f0*/  ISETP.GE.AND P5, PT, R3.reuse, UR14, PT ;  /* 0x0000000e03007c0c */ /* 0x040fe2000bfa6270 */
[----:B------:R-:W-:Y:S01]  /*1800*/  ULDC UR14, c[0x0][0x28c] ;  /* 0x0000a300000e7ab9 */ /* 0x000fe20000000800 */
[----:B------:R-:W-:Y:S02]  /*1810*/  IADD3 R0, R3, 0x48, RZ ;  /* 0x0000004803007810 */ /* 0x000fe40007ffe0ff */
[----:B------:R-:W-:Y:S02]  /*1820*/  FSEL R26, R26, -INF , !P5 ;  /* 0xff8000001a1a7808 */ /* 0x000fe40006800000 */
[----:B------:R-:W-:Y:S02]  /*1830*/  FSEL R49, R49, -INF , !P6 ;  /* 0xff80000031317808 */ /* 0x000fe40007000000 */
[----:B------:R-:W-:-:S02]  /*1840*/  FSEL R51, R51, -INF , !P6 ;  /* 0xff80000033337808 */ /* 0x000fc40007000000 */
[----:B------:R-:W-:Y:S01]  /*1850*/  ISETP.GE.AND P6, PT, R0, UR14, PT ;  /* 0x0000000e00007c0c */ /* 0x000fe2000bfc6270 */
[----:B------:R-:W-:Y:S01]  /*1860*/  ULDC UR14, c[0x0][0x28c] ;  /* 0x0000a300000e7ab9 */ /* 0x000fe20000000800 */
[----:B------:R-:W-:Y:S02]  /*1870*/  IADD3 R0, R3, 0x49, RZ ;  /* 0x0000004903007810 */ /* 0x000fe40007ffe0ff */
[----:B------:R-:W-:Y:S02]  /*1880*/  FMNMX R5, R26, R27, !PT ;  /* 0x0000001b1a057209 */ /* 0x000fe40007800000 */
[----:B------:R-:W-:Y:S02]  /*1890*/  FSEL R52, R52, -INF , !P1 ;  /* 0xff80000034347808 */ /* 0x000fe40004800000 */
[----:B------:R-:W-:Y:S02]  /*18a0*/  FSEL R54, R54, -INF , !P1 ;  /* 0xff80000036367808 */ /* 0x000fe40004800000 */
[----:B------:R-:W-:Y:S01]  /*18b0*/  ISETP.GE.AND P1, PT, R0, UR14, PT ;  /* 0x0000000e00007c0c */ /* 0x000fe2000bf26270 */
[----:B------:R-:W-:Y:S01]  /*18c0*/  ULDC UR14, c[0x0][0x28c] ;  /* 0x0000a300000e7ab9 */ /* 0x000fe20000000800 */
[----:B------:R-:W-:-:S02]  /*18d0*/  FMNMX R0, R30, R5, !PT ;  /* 0x000000051e007209 */ /* 0x000fc40007800000 */
[----:B------:R-:W-:Y:S02]  /*18e0*/  FSEL R53, R53, -INF , !P2 ;  /* 0xff80000035357808 */ /* 0x000fe40005000000 */
[----:B------:R-:W-:Y:S02]  /*18f0*/  FMNMX R5, R31, R0, !PT ;  /* 0x000000001f057209 */ /* 0x000fe40007800000 */
[----:B------:R-:W-:Y:S02]  /*1900*/  FSEL R55, R55, -INF , !P2 ;  /* 0xff80000037377808 */ /* 0x000fe40005000000 */
[----:B------:R-:W-:Y:S02]  /*1910*/  FMNMX R0, R34, R5, !PT ;  /* 0x0000000522007209 */ /* 0x000fe40007800000 */
[----:B------:R-:W-:Y:S01]  /*1920*/  ISETP.GE.AND P2, PT, R2, UR14, PT ;  /* 0x0000000e02007c0c */ /* 0x000fe2000bf46270 */
[----:B------:R-:W-:Y:S01]  /*1930*/  ULDC UR14, c[0x0][0x28c] ;  /* 0x0000a300000e7ab9 */ /* 0x000fe20000000800 */
[----:B------:R-:W-:-:S02]  /*1940*/  FMNMX R5, R35, R0, !PT ;  /* 0x0000000023057209 */ /* 0x000fc40007800000 */
[C---:B------:R-:W-:Y:S02]  /*1950*/  IADD3 R2, R3.reuse, 0x51, RZ ;  /* 0x0000005103027810 */ /* 0x040fe40007ffe0ff */
[----:B------:R-:W-:Y:S02]  /*1960*/  FMNMX R0, R38, R5, !PT ;  /* 0x0000000526007209 */ /* 0x000fe40007800000 */
[----:B------:R-:W-:Y:S02]  /*1970*/  FSEL R56, R56, -INF , !P3 ;  /* 0xff80000038387808 */ /* 0x000fe40005800000 */
[----:B------:R-:W-:Y:S02]  /*1980*/  FSEL R58, R58, -INF , !P3 ;  /* 0xff8000003a3a7808 */ /* 0x000fe40005800000 */
[----:B------:R-:W-:Y:S01]  /*1990*/  ISETP.GE.AND P3, PT, R2, UR14, PT ;  /* 0x0000000e02007c0c */ /* 0x000fe2000bf66270 */
[----:B------:R-:W-:Y:S01]  /*19a0*/  ULDC UR14, c[0x0][0x28c] ;  /* 0x0000a300000e7ab9 */ /* 0x000fe20000000800 */
[----:B------:R-:W-:-:S02]  /*19b0*/  IADD3 R2, R3, 0x58, RZ ;  /* 0x0000005803027810 */ /* 0x000fc40007ffe0ff */
[----:B------:R-:W-:Y:S02]  /*19c0*/  FMNMX R5, R39, R0, !PT ;  /* 0x0000000027057209 */ /* 0x000fe40007800000 */
[----:B------:R-:W-:Y:S02]  /*19d0*/  FSEL R57, R57, -INF , !P4 ;  /* 0xff80000039397808 */ /* 0x000fe40006000000 */
[----:B------:R-:W-:Y:S02]  /*19e0*/  FSEL R59, R59, -INF , !P4 ;  /* 0xff8000003b3b7808 */ /* 0x000fe40006000000 */
[----:B------:R-:W-:Y:S01]  /*19f0*/  ISETP.GE.AND P4, PT, R2, UR14, PT ;  /* 0x0000000e02007c0c */ /* 0x000fe2000bf86270 */
[----:B------:R-:W-:Y:S01]  /*1a00*/  VIADD R2, R3, 0x59 ;  /* 0x0000005903027836 */ /* 0x000fe20000000000 */
[----:B------:R-:W-:Y:S01]  /*1a10*/  FMNMX R0, R42, R5, !PT ;  /* 0x000000052a007209 */ /* 0x000fe20007800000 */
[----:B------:R-:W-:Y:S01]  /*1a20*/  ULDC UR14, c[0x0][0x28c] ;  /* 0x0000a300000e7ab9 */ /* 0x000fe20000000800 */
[----:B------:R-:W-:-:S02]  /*1a30*/  FSEL R60, R60, -INF , !P6 ;  /* 0xff8000003c3c7808 */ /* 0x000fc40007000000 */
[----:B------:R-:W-:Y:S02]  /*1a40*/  FSEL R62, R62, -INF , !P6 ;  /* 0xff8000003e3e7808 */ /* 0x000fe40007000000 */
[----:B------:R-:W-:Y:S02]  /*1a50*/  FMNMX R5, R43, R0, !PT ;  /* 0x000000002b057209 */ /* 0x000fe40007800000 */
[----:B------:R-:W-:Y:S01]  /*1a60*/  ISETP.GE.AND P6, PT, R2, UR14, PT ;  /* 0x0000000e02007c0c */ /* 0x000fe2000bfc6270 */
[----:B------:R-:W-:Y:S01]  /*1a70*/  ULDC UR14, c[0x0][0x28c] ;  /* 0x0000a300000e7ab9 */ /* 0x000fe20000000800 */
[----:B------:R-:W-:Y:S02]  /*1a80*/  IADD3 R2, R3, 0x60, RZ ;  /* 0x0000006003027810 */ /* 0x000fe40007ffe0ff */
[----:B------:R-:W-:Y:S02]  /*1a90*/  FMNMX R0, R46, R5, !PT ;  /* 0x000000052e007209 */ /* 0x000fe40007800000 */
[----:B------:R-:W-:-:S02]  /*1aa0*/  FSEL R61, R61, -INF , !P1 ;  /* 0xff8000003d3d7808 */ /* 0x000fc40004800000 */
[----:B------:R-:W-:Y:S02]  /*1ab0*/  FSEL R63, R63, -INF , !P1 ;  /* 0xff8000003f3f7808 */ /* 0x000fe40004800000 */
[----:B------:R-:W-:Y:S01]  /*1ac0*/  ISETP.GE.AND P1, PT, R2, UR14, PT ;  /* 0x0000000e02007c0c */ /* 0x000fe2000bf26270 */
[----:B------:R-:W-:Y:S01]  /*1ad0*/  ULDC UR14, c[0x0][0x28c] ;  /* 0x0000a300000e7ab9 */ /* 0x000fe20000000800 */
[----:B------:R-:W-:Y:S02]  /*1ae0*/  IADD3 R2, R3, 0x61, RZ ;  /* 0x0000006103027810 */ /* 0x000fe40007ffe0ff */
[----:B------:R-:W-:Y:S02]  /*1af0*/  FMNMX R5, R47, R0, !PT ;  /* 0x000000002f057209 */ /* 0x000fe40007800000 */
[----:B------:R-:W-:Y:S02]  /*1b00*/  FSEL R0, R24, -INF , !P5 ;  /* 0xff80000018007808 */ /* 0x000fe40006800000 */
[----:B------:R-:W-:Y:S01]  /*1b10*/  ISETP.GE.AND P5, PT, R2, UR14, PT ;  /* 0x0000000e02007c0c */ /* 0x000fe2000bfa6270 */
[----:B------:R-:W-:Y:S01]  /*1b20*/  ULDC UR14, c[0x0][0x28c] ;  /* 0x0000a300000e7ab9 */ /* 0x000fe20000000800 */
[----:B------:R-:W-:-:S02]  /*1b30*/  FMNMX R2, R50, R5, !PT ;  /* 0x0000000532027209 */ /* 0x000fc40007800000 */
[----:B------:R-:W-:Y:S02]  /*1b40*/  FMNMX R5, R0, R25, !PT ;  /* 0x0000001900057209 */ /* 0x000fe40007800000 */
[----:B------:R-:W-:Y:S02]  /*1b50*/  FMNMX R7, R51, R2, !PT ;  /* 0x0000000233077209 */ /* 0x000fe40007800000 */
[----:B------:R-:W-:Y:S02]  /*1b60*/  FMNMX R2, R28, R5, !PT ;  /* 0x000000051c027209 */ /* 0x000fe40007800000 */
[----:B------:R-:W-:Y:S02]  /*1b70*/  FSEL R64, R64, -INF , !P2 ;  /* 0xff80000040407808 */ /* 0x000fe40005000000 */
[----:B------:R-:W-:Y:S02]  /*1b80*/  FSEL R66, R66, -INF , !P2 ;  /* 0xff80000042427808 */ /* 0x000fe40005000000 */
[----:B------:R-:W-:Y:S01]  /*1b90*/  ISETP.GE.AND P2, PT, R4, UR14, PT ;  /* 0x0000000e04007c0c */ /* 0x000fe2000bf46270 */
[----:B------:R-:W-:Y:S01]  /*1ba0*/  ULDC UR14, c[0x0][0x28c] ;  /* 0x0000a300000e7ab9 */ /* 0x000fe20000000800 */
[----:B------:R-:W-:-:S02]  /*1bb0*/  FMNMX R4, R54, R7, !PT ;  /* 0x0000000736047209 */ /* 0x000fc40007800000 */
[----:B------:R-:W-:Y:S02]  /*1bc0*/  FMNMX R5, R29, R2, !PT ;  /* 0x000000021d057209 */ /* 0x000fe40007800000 */
[----:B------:R-:W-:Y:S02]  /*1bd0*/  FMNMX R7, R55, R4, !PT ;  /* 0x0000000437077209 */ /* 0x000fe40007800000 */
[----:B------:R-:W-:Y:S02]  /*1be0*/  FMNMX R2, R32, R5, !PT ;  /* 0x0000000520027209 */ /* 0x000fe40007800000 */
[----:B------:R-:W-:Y:S02]  /*1bf0*/  FMNMX R4, R58, R7, !PT ;  /* 0x000000073a047209 */ /* 0x000fe40007800000 */
[----:B------:R-:W-:Y:S02]  /*1c00*/  FMNMX R5, R33, R2, !PT ;  /* 0x0000000221057209 */ /* 0x000fe40007800000 */
[----:B------:R-:W-:-:S02]  /*1c10*/  FMNMX R7, R59, R4, !PT ;  /* 0x000000043b077209 */ /* 0x000fc40007800000 */
[----:B------:R-:W-:Y:S02]  /*1c20*/  FMNMX R2, R36, R5, !PT ;  /* 0x0000000524027209 */ /* 0x000fe40007800000 */
[----:B------:R-:W-:Y:S02]  /*1c30*/  FMNMX R4, R62, R7, !PT ;  /* 0x000000073e047209 */ /* 0x000fe40007800000 */
[----:B------:R-:W-:Y:S02]  /*1c40*/  FMNMX R5, R37, R2, !PT ;  /* 0x0000000225057209 */ /* 0x000fe40007800000 */
[----:B------:R-:W-:Y:S02]  /*1c50*/  FMNMX R7, R63, R4, !PT ;  /* 0x000000043f077209 */ /* 0x000fe40007800000 */
[----:B------:R-:W-:Y:S02]  /*1c60*/  FMNMX R2, R40, R5, !PT ;  /* 0x0000000528027209 */ /* 0x000fe40007800000 */
[----:B------:R-:W-:-:S02]  /*1c70*/  FSEL R67, R67, -INF , !P3 ;  /* 0xff80000043437808 */ /* 0x000fc40005800000 */
[----:B------:R-:W-:Y:S02]  /*1c80*/  FMNMX R4, R66, R7, !PT ;  /* 0x0000000742047209 */ /* 0x000fe40007800000 */
[----:B------:R-:W-:Y:S02]  /*1c90*/  FMNMX R5, R41, R2, !PT ;  /* 0x0000000229057209 */ /* 0x000fe40007800000 */
[----:B------:R-:W-:Y:S02]  /*1ca0*/  FSEL R70, R70, -INF , !P4 ;  /* 0xff80000046467808 */ /* 0x000fe40006000000 */
[----:B------:R-:W-:Y:S02]  /*1cb0*/  FMNMX R7, R67, R4, !PT ;  /* 0x0000000443077209 */ /* 0x000fe40007800000 */
[----:B------:R-:W-:Y:S02]  /*1cc0*/  FMNMX R2, R44, R5, !PT ;  /* 0x000000052c027209 */ /* 0x000fe40007800000 */
[----:B------:R-:W-:-:S02]  /*1cd0*/  FSEL R65, R65, -INF , !P3 ;  /* 0xff80000041417808 */ /* 0x000fc40005800000 */
[----:B------:R-:W-:Y:S02]  /*1ce0*/  FSEL R71, R71, -INF , !P6 ;  /* 0xff80000047477808 */ /* 0x000fe40007000000 */
[----:B------:R-:W-:Y:S02]  /*1cf0*/  FMNMX R4, R70, R7, !PT ;  /* 0x0000000746047209 */ /* 0x000fe40007800000 */
[----:B------:R-:W-:Y:S01]  /*1d00*/  ISETP.GE.AND P3, PT, R8, UR14, PT ;  /* 0x0000000e08007c0c */ /* 0x000fe2000bf66270 */
[----:B------:R-:W-:Y:S01]  /*1d10*/  ULDC UR14, c[0x0][0x28c] ;  /* 0x0000a300000e7ab9 */ /* 0x000fe20000000800 */
[----:B------:R-:W-:Y:S01]  /*1d20*/  FMNMX R5, R45, R2, !PT ;  /* 0x000000022d057209 */ /* 0x000fe20007800000 */
[----:B------:R-:W2:Y:S01]  /*1d30*/  LDC R7, c[0x0][0x28c] ;  /* 0x0000a300ff077b82 */ /* 0x000ea20000000800 */
[----:B------:R-:W-:Y:S02]  /*1d40*/  IADD3 R8, R3, 0x70, RZ ;  /* 0x0000007003087810 */ /* 0x000fe40007ffe0ff */
[----:B------:R-:W-:-:S02]  /*1d50*/  FSEL R74, R74, -INF , !P1 ;  /* 0xff8000004a4a7808 */ /* 0x000fc40004800000 */
[----:B------:R-:W-:Y:S02]  /*1d60*/  FMNMX R9, R71, R4, !PT ;  /* 0x0000000447097209 */ /* 0x000fe40007800000 */
[----:B------:R-:W-:Y:S02]  /*1d70*/  FSEL R68, R68, -INF , !P4 ;  /* 0xff80000044447808 */ /* 0x000fe40006000000 */
[----:B------:R-:W-:Y:S02]  /*1d80*/  FMNMX R2, R48, R5, !PT ;  /* 0x0000000530027209 */ /* 0x000fe40007800000 */
[----:B------:R-:W-:Y:S01]  /*1d90*/  ISETP.GE.AND P4, PT, R8, UR14, PT ;  /* 0x0000000e08007c0c */ /* 0x000fe2000bf86270 */
[----:B------:R-:W-:Y:S01]  /*1da0*/  ULDC UR14, c[0x0][0x28c] ;  /* 0x0000a300000e7ab9 */ /* 0x000fe20000000800 */
[----:B------:R-:W-:Y:S02]  /*1db0*/  IADD3 R8, R3, 0x71, RZ ;  /* 0x0000007103087810 */ /* 0x000fe40007ffe0ff */
[----:B------:R-:W-:-:S02]  /*1dc0*/  FSEL R75, R75, -INF , !P5 ;  /* 0xff8000004b4b7808 */ /* 0x000fc40006800000 */
[----:B------:R-:W-:Y:S02]  /*1dd0*/  FMNMX R4, R74, R9, !PT ;  /* 0x000000094a047209 */ /* 0x000fe40007800000 */
[----:B------:R-:W-:Y:S02]  /*1de0*/  FMNMX R5, R49, R2, !PT ;  /* 0x0000000231057209 */ /* 0x000fe40007800000 */
[----:B------:R-:W-:Y:S02]  /*1df0*/  FSEL R69, R69, -INF , !P6 ;  /* 0xff80000045457808 */ /* 0x000fe40007000000 */
[----:B------:R-:W-:Y:S01]  /*1e00*/  ISETP.GE.AND P6, PT, R8, UR14, PT ;  /* 0x0000000e08007c0c */ /* 0x000fe2000bfc6270 */
[----:B------:R-:W-:Y:S01]  /*1e10*/  VIADD R8, R3, 0x78 ;  /* 0x0000007803087836 */ /* 0x000fe20000000000 */
[----:B------:R-:W-:Y:S01]  /*1e20*/  FMNMX R9, R75, R4, !PT ;  /* 0x000000044b097209 */ /* 0x000fe20007800000 */
[----:B------:R-:W-:Y:S01]  /*1e30*/  ULDC UR14, c[0x0][0x28c] ;  /* 0x0000a300000e7ab9 */ /* 0x000fe20000000800 */
[----:B------:R-:W-:-:S02]  /*1e40*/  FMNMX R4, R52, R5, !PT ;  /* 0x0000000534047209 */ /* 0x000fc40007800000 */
[----:B------:R-:W-:Y:S02]  /*1e50*/  FSEL R78, R78, -INF , !P2 ;  /* 0xff8000004e4e7808 */ /* 0x000fe40005000000 */
[----:B------:R-:W-:Y:S02]  /*1e60*/  FSEL R72, R72, -INF , !P1 ;  /* 0xff80000048487808 */ /* 0x000fe40004800000 */
[----:B------:R-:W-:Y:S01]  /*1e70*/  ISETP.GE.AND P1, PT, R8, UR14, PT ;  /* 0x0000000e08007c0c */ /* 0x000fe2000bf26270 */
[----:B------:R-:W-:Y:S01]  /*1e80*/  ULDC UR14, c[0x0][0x604] ;  /* 0x00018100000e7ab9 */ /* 0x000fe20000000800 */
[----:B------:R-:W-:Y:S02]  /*1e90*/  FMNMX R5, R53, R4, !PT ;  /* 0x0000000435057209 */ /* 0x000fe40007800000 */
[----:B------:R-:W-:Y:S02]  /*1ea0*/  FSEL R79, R79, -INF , !P3 ;  /* 0xff8000004f4f7808 */ /* 0x000fe40005800000 */
[----:B------:R-:W-:-:S02]  /*1eb0*/  FMNMX R8, R78, R9, !PT ;  /* 0x000000094e087209 */ /* 0x000fc40007800000 */
[----:B------:R-:W-:Y:S02]  /*1ec0*/  FMNMX R4, R56, R5, !PT ;  /* 0x0000000538047209 */ /* 0x000fe40007800000 */
[----:B------:R-:W-:Y:S02]  /*1ed0*/  FSEL R82, R82, -INF , !P4 ;  /* 0xff80000052527808 */ /* 0x000fe40006000000 */
[----:B------:R-:W-:Y:S02]  /*1ee0*/  FMNMX R9, R79, R8, !PT ;  /* 0x000000084f097209 */ /* 0x000fe40007800000 */
[----:B------:R-:W-:Y:S02]  /*1ef0*/  IADD3 R2, R3, 0x79, RZ ;  /* 0x0000007903027810 */ /* 0x000fe40007ffe0ff */
[----:B------:R-:W-:Y:S02]  /*1f00*/  FMNMX R5, R57, R4, !PT ;  /* 0x0000000439057209 */ /* 0x000fe40007800000 */
[----:B------:R-:W-:-:S02]  /*1f10*/  FSEL R83, R83, -INF , !P6 ;  /* 0xff80000053537808 */ /* 0x000fc40007000000 */
[----:B------:R-:W-:Y:S02]  /*1f20*/  FMNMX R8, R82, R9, !PT ;  /* 0x0000000952087209 */ /* 0x000fe40007800000 */
[----:B------:R-:W-:Y:S02]  /*1f30*/  FSEL R73, R73, -INF , !P5 ;  /* 0xff80000049497808 */ /* 0x000fe40006800000 */
[----:B--2---:R-:W-:Y:S02]  /*1f40*/  ISETP.GE.AND P5, PT, R2, R7, PT ;  /* 0x000000070200720c */ /* 0x004fe40003fa6270 */
[----:B------:R-:W-:Y:S02]  /*1f50*/  FMNMX R2, R60, R5, !PT ;  /* 0x000000053c027209 */ /* 0x000fe40007800000 */
[----:B------:R-:W-:Y:S02]  /*1f60*/  FSEL R86, R86, -INF , !P1 ;  /* 0xff80000056567808 */ /* 0x000fe40004800000 */
[----:B------:R-:W-:-:S02]  /*1f70*/  FMNMX R9, R83, R8, !PT ;  /* 0x0000000853097209 */ /* 0x000fc40007800000 */
[----:B------:R-:W-:Y:S02]  /*1f80*/  FMNMX R5, R61, R2, !PT ;  /* 0x000000023d057209 */ /* 0x000fe40007800000 */
[----:B------:R-:W-:Y:S02]  /*1f90*/  FSEL R87, R87, -INF , !P5 ;  /* 0xff80000057577808 */ /* 0x000fe40006800000 */
[----:B------:R-:W-:Y:S02]  /*1fa0*/  FMNMX R4, R86, R9, !PT ;  /* 0x0000000956047209 */ /* 0x000fe40007800000 */
[----:B------:R-:W-:Y:S02]  /*1fb0*/  FMNMX R2, R64, R5, !PT ;  /* 0x0000000540027209 */ /* 0x000fe40007800000 */
[----:B------:R-:W-:Y:S02]  /*1fc0*/  FMNMX R4, R87, R4, !PT ;  /* 0x0000000457047209 */ /* 0x000fe40007800000 */
[----:B------:R-:W-:-:S02]  /*1fd0*/  FMNMX R5, R65, R2, !PT ;  /* 0x0000000241057209 */ /* 0x000fc40007800000 */
[----:B------:R-:W-:Y:S01]  /*1fe0*/  FSEL R76, R76, -INF , !P2 ;  /* 0xff8000004c4c7808 */ /* 0x000fe20005000000 */
[----:B------:R-:W2:Y:S01]  /*1ff0*/  SHFL.BFLY PT, R9, R4, 0x1, 0x1f ;  /* 0x0c201f0004097f89 */ /* 0x000ea200000e0000 */
[----:B------:R-:W-:Y:S02]  /*2000*/  FMNMX R2, R68, R5, !PT ;  /* 0x0000000544027209 */ /* 0x000fe40007800000 */
[----:B------:R-:W-:Y:S02]  /*2010*/  FSEL R77, R77, -INF , !P3 ;  /* 0xff8000004d4d7808 */ /* 0x000fe40005800000 */
[----:B------:R-:W-:Y:S02]  /*2020*/  FMNMX R5, R69, R2, !PT ;  /* 0x0000000245057209 */ /* 0x000fe40007800000 */
[----:B------:R-:W-:Y:S02]  /*2030*/  FSEL R80, R80, -INF , !P4 ;  /* 0xff80000050507808 */ /* 0x000fe40006000000 */
[----:B------:R-:W-:-:S02]  /*2040*/  FMNMX R2, R72, R5, !PT ;  /* 0x0000000548027209 */ /* 0x000fc40007800000 */
[----:B------:R-:W-:Y:S02]  /*2050*/  FSEL R81, R81, -INF , !P6 ;  /* 0xff80000051517808 */ /* 0x000fe40007000000 */
[----:B------:R-:W-:Y:S02]  /*2060*/  FMNMX R5, R73, R2, !PT ;  /* 0x0000000249057209 */ /* 0x000fe40007800000 */
[----:B------:R-:W-:Y:S02]  /*2070*/  FSEL R84, R84, -INF , !P1 ;  /* 0xff80000054547808 */ /* 0x000fe40004800000 */
[----:B------:R-:W-:Y:S02]  /*2080*/  FMNMX R2, R76, R5, !PT ;  /* 0x000000054c027209 */ /* 0x000fe40007800000 */
[----:B------:R-:W-:Y:S02]  /*2090*/  FSEL R85, R85, -INF , !P5 ;  /* 0xff80000055557808 */ /* 0x000fe40006800000 */
[----:B------:R-:W-:-:S02]  /*20a0*/  FMNMX R5, R77, R2, !PT ;  /* 0x000000024d057209 */ /* 0x000fc40007800000 */
[----:B--2---:R-:W-:Y:S02]  /*20b0*/  FMNMX R8, R4, R9, !PT ;  /* 0x0000000904087209 */ /* 0x004fe40007800000 */
[----:B------:R-:W-:-:S03]  /*20c0*/  FMNMX R2, R80, R5, !PT ;  /* 0x0000000550027209 */ /* 0x000fc60007800000 */
[----:B------:R-:W2:Y:S01]  /*20d0*/  SHFL.BFLY PT, R11, R8, 0x2, 0x1f ;  /* 0x0c401f00080b7f89 */ /* 0x000ea200000e0000 */
[----:B------:R-:W-:-:S04]  /*20e0*/  FMNMX R5, R81, R2, !PT ;  /* 0x0000000251057209 */ /* 0x000fc80007800000 */
[----:B------:R-:W-:-:S04]  /*20f0*/  FMNMX R2, R84, R5, !PT ;  /* 0x0000000554027209 */ /* 0x000fc80007800000 */
[----:B------:R-:W-:-:S05]  /*2100*/  FMNMX R2, R85, R2, !PT ;  /* 0x0000000255027209 */ /* 0x000fca0007800000 */
[----:B------:R-:W3:Y:S01]  /*2110*/  SHFL.BFLY PT, R9, R2, 0x1, 0x1f ;  /* 0x0c201f0002097f89 */ /* 0x000ee200000e0000 */
[----:B--2---:R-:W-:-:S04]  /*2120*/  FMNMX R5, R8, R11, !PT ;  /* 0x0000000b08057209 */ /* 0x004fc80007800000 */
[----:B------:R-:W-:-:S04]  /*2130*/  FSETP.NEU.AND P1, PT, R5, -INF , PT ;  /* 0xff8000000500780b */ /* 0x000fc80003f2d000 */
[----:B------:R-:W-:-:S05]  /*2140*/  FSEL R4, R5, RZ, P1 ;  /* 0x000000ff05047208 */ /* 0x000fca0000800000 */
[----:B------:R-:W-:Y:S01]  /*2150*/  FMUL R8, R4, UR14 ;  /* 0x0000000e04087c20 */ /* 0x000fe20008400000 */
[----:B---3--:R-:W-:Y:S01]  /*2160*/  FMNMX R4, R2, R9, !PT ;  /* 0x0000000902047209 */ /* 0x008fe20007800000 */
[----:B------:R-:W-:Y:S02]  /*2170*/  ULDC UR14, c[0x0][0x604] ;  /* 0x00018100000e7ab9 */ /* 0x000fe40000000800 */
[--C-:B------:R-:W-:Y:S01]  /*2180*/  FFMA R26, R26, UR14, -R8.reuse ;  /* 0x0000000e1a1a7c23 */ /* 0x100fe20008000808 */
[----:B------:R-:W-:Y:S01]  /*2190*/  ULDC UR14, c[0x0][0x604] ;  /* 0x00018100000e7ab9 */ /* 0x000fe20000000800 */
[----:B------:R-:W2:Y:S01]  /*21a0*/  SHFL.BFLY PT, R11, R4, 0x2, 0x1f ;  /* 0x0c401f00040b7f89 */ /* 0x000ea200000e0000 */
[--C-:B------:R-:W-:Y:S01]  /*21b0*/  FFMA R10, R27, UR14, -R8.reuse ;  /* 0x0000000e1b0a7c23 */ /* 0x100fe20008000808 */
[----:B------:R-:W-:Y:S01]  /*21c0*/  ULDC UR14, c[0x0][0x604] ;  /* 0x00018100000e7ab9 */ /* 0x000fe20000000800 */
[----:B------:R-:W-:Y:S01]  /*21d0*/  FSETP.GEU.AND P1, PT, R26, -126, PT ;  /* 0xc2fc00001a00780b */ /* 0x000fe20003f2e000 */
        /* <DEDUP_REMOVED lines=14> */
[----:B------:R-:W-:Y:S01]  /*22c0*/  @!P1 FMUL R26, R26, 0.5 ;  /* 0x3f0000001a1a9820 */ /* 0x000fe20000400000 */
[----:B------:R-:W-:Y:S01]  /*22d0*/  @!P4 FMUL R10, R10, 0.5 ;  /* 0x3f0000000a0ac820 */ /* 0x000fe20000400000 */
[--C-:B------:R-:W-:Y:S01]  /*22e0*/  FFMA R16, R39, UR14, -R8.reuse ;  /* 0x0000000e27107c23 */ /* 0x100fe20008000808 */
[----:B------:R-:W-:Y:S01]  /*22f0*/  ULDC UR14, c[0x0][0x604] ;  /* 0x00018100000e7ab9 */ /* 0x000fe20000000800 */
[----:B------:R-:W3:Y:S01]  /*2300*/  MUFU.EX2 R9, R26 ;  /* 0x0000001a00097308 */ /* 0x000ee20000000800 */
[--C-:B------:R-:W-:Y:S01]  /*2310*/  FFMA R13, R42, UR14, -R8.reuse ;  /* 0x0000000e2a0d7c23 */ /* 0x100fe20008000808 */
[----:B--2---:R-:W-:Y:S01]  /*2320*/  FMNMX R4, R4, R11, !PT ;  /* 0x0000000b04047209 */ /* 0x004fe20007800000 */
[----:B------:R-:W-:Y:S01]  /*2330*/  @!P2 FMUL R12, R12, 0.5 ;  /* 0x3f0000000c0ca820 */ /* 0x000fe20000400000 */
[----:B------:R-:W-:Y:S01]  /*2340*/  ULDC UR14, c[0x0][0x604] ;  /* 0x00018100000e7ab9 */ /* 0x000fe20000000800 */
[----:B------:R-:W-:Y:S01]  /*2350*/  @!P3 FMUL R27, R27, 0.5 ;  /* 0x3f0000001b1bb820 */ /* 0x000fe20000400000 */
[----:B------:R-:W-:Y:S01]  /*2360*/  FSETP.NEU.AND P5, PT, R4, -INF , PT ;  /* 0xff8000000400780b */ /* 0x000fe20003fad000 */
[----:B------:R-:W-:Y:S01]  /*2370*/  @!P6 FMUL R34, R34, 0.5 ;  /* 0x3f0000002222e820 */ /* 0x000fe20000400000 */
[----:B------:R-:W2:Y:S01]  /*2380*/  MUFU.EX2 R10, R10 ;  /* 0x0000000a000a7308 */ /* 0x000ea20000000800 */
[--C-:B------:R-:W-:Y:S01]  /*2390*/  FFMA R18, R43, UR14, -R8.reuse ;  /* 0x0000000e2b127c23 */ /* 0x100fe20008000808 */
[----:B------:R-:W-:Y:S01]  /*23a0*/  FSEL R2, R4, RZ, P5 ;  /* 0x000000ff04027208 */ /* 0x000fe20002800000 */
[----:B------:R-:W-:Y:S01]  /*23b0*/  ULDC UR14, c[0x0][0x604] ;  /* 0x00018100000e7ab9 */ /* 0x000fe20000000800 */
[----:B------:R-:W-:Y:S01]  /*23c0*/  FSETP.GEU.AND P5, PT, R14, -126, PT ;  /* 0xc2fc00000e00780b */ /* 0x000fe20003fae000 */
[----:B------:R-:W-:Y:S01]  /*23d0*/  FFMA R35, R46, UR14, -R8 ;  /* 0x0000000e2e237c23 */ /* 0x000fe20008000808 */
[----:B------:R-:W-:-:S02]  /*23e0*/  ULDC UR14, c[0x0][0x604] ;  /* 0x00018100000e7ab9 */ /* 0x000fc40000000800 */
[----:B------:R-:W4:Y:S01]  /*23f0*/  MUFU.EX2 R11, R34 ;  /* 0x00000022000b7308 */ /* 0x000f220000000800 */
[--C-:B------:R-:W-:Y:S01]  /*2400*/  FFMA R20, R47, UR14, -R8.reuse ;  /* 0x0000000e2f147c23 */ /* 0x100fe20008000808 */
[----:B------:R-:W-:Y:S01]  /*2410*/  ULDC UR14, c[0x0][0x604] ;  /* 0x00018100000e7ab9 */ /* 0x000fe20000000800 */
[----:B---3--:R-:W-:Y:S01]  /*2420*/  @!P1 FMUL R9, R9, R9 ;  /* 0x0000000909099220 */ /* 0x008fe20000400000 */
[--C-:B------:R-:W-:Y:S01]  /*2430*/  FFMA R15, R50, UR14, -R8.reuse ;  /* 0x0000000e320f7c23 */ /* 0x100fe20008000808 */
[----:B------:R-:W-:Y:S01]  /*2440*/  ULDC UR14, c[0x0][0x604] ;  /* 0x00018100000e7ab9 */ /* 0x000fe20000000800 */
[----:B------:R-:W-:Y:S01]  /*2450*/  FSETP.GEU.AND P1, PT, R31, -126, PT ;  /* 0xc2fc00001f00780b */ /* 0x000fe20003f2e000 */
[----:B------:R-:W-:Y:S01]  /*2460*/  FFMA R22, R51, UR14, -R8 ;  /* 0x0000000e33167c23 */ /* 0x000fe20008000808 */
[----:B------:R-:W3:Y:S01]  /*2470*/  MUFU.EX2 R12, R12 ;  /* 0x0000000c000c7308 */ /* 0x000ee20000000800 */
[----:B------:R-:W-:Y:S01]  /*2480*/  @!P5 FMUL R14, R14, 0.5 ;  /* 0x3f0000000e0ed820 */ /* 0x000fe20000400000 */
[----:B--2---:R-:W-:Y:S01]  /*2490*/  @!P4 FMUL R10, R10, R10 ;  /* 0x0000000a0a0ac220 */ /* 0x004fe20000400000 */
[----:B------:R-:W-:Y:S01]  /*24a0*/  FSETP.GEU.AND P4, PT, R16, -126, PT ;  /* 0xc2fc00001000780b */ /* 0x000fe20003f8e000 */
[----:B------:R-:W-:-:S02]  /*24b0*/  ULDC UR14, c[0x0][0x604] ;  /* 0x00018100000e7ab9 */ /* 0x000fc40000000800 */
[--C-:B------:R-:W-:Y:S01]  /*24c0*/  FFMA R24, R54, UR14, -R8.reuse ;  /* 0x0000000e36187c23 */ /* 0x100fe20008000808 */
[----:B------:R-:W-:Y:S01]  /*24d0*/  ULDC UR14, c[0x0][0x604] ;  /* 0x00018100000e7ab9 */ /* 0x000fe20000000800 */
[----:B------:R-:W2:Y:S01]  /*24e0*/  MUFU.EX2 R14, R14 ;  /* 0x0000000e000e7308 */ /* 0x000ea20000000800 */
[----:B----4-:R-:W-:Y:S01]  /*24f0*/  @!P6 FMUL R11, R11, R11 ;  /* 0x0000000b0b0be220 */ /* 0x010fe20000400000 */
[----:B------:R-:W-:Y:S01]  /*2500*/  FSETP.GEU.AND P6, PT, R35, -126, PT ;  /* 0xc2fc00002300780b */ /* 0x000fe20003fce000 */
[--C-:B------:R-:W-:Y:S01]  /*2510*/  FFMA R55, R55, UR14, -R8.reuse ;  /* 0x0000000e37377c23 */ /* 0x100fe20008000808 */
[----:B------:R-:W-:Y:S01]  /*2520*/  ULDC UR14, c[0x0][0x604] ;  /* 0x00018100000e7ab9 */ /* 0x000fe20000000800 */
[----:B------:R-:W-:Y:S01]  /*2530*/  @!P1 FMUL R31, R31, 0.5 ;  /* 0x3f0000001f1f9820 */ /* 0x000fe20000400000 */
[--C-:B------:R-:W-:Y:S01]  /*2540*/  FFMA R58, R58, UR14, -R8.reuse ;  /* 0x0000000e3a3a7c23 */ /* 0x100fe20008000808 */
[----:B------:R-:W-:Y:S01]  /*2550*/  ULDC UR14, c[0x0][0x604] ;  /* 0x00018100000e7ab9 */ /* 0x000fe20000000800 */
[----:B------:R-:W-:Y:S01]  /*2560*/  @!P4 FMUL R16, R16, 0.5 ;  /* 0x3f0000001010c820 */ /* 0x000fe20000400000 */
[----:B---3--:R-:W-:Y:S01]  /*2570*/  @!P2 FMUL R12, R12, R12 ;  /* 0x0000000c0c0ca220 */ /* 0x008fe20000400000 */
[----:B------:R-:W-:Y:S01]  /*2580*/  FSETP.GEU.AND P2, PT, R18, -126, PT ;  /* 0xc2fc00001200780b */ /* 0x000fe20003f4e000 */
[----:B------:R-:W3:Y:S01]  /*2590*/  MUFU.EX2 R27, R27 ;  /* 0x0000001b001b7308 */ /* 0x000ee20000000800 */
[----:B------:R-:W-:Y:S01]  /*25a0*/  FFMA R59, R59, UR14, -R8 ;  /* 0x0000000e3b3b7c23 */ /* 0x000fe20008000808 */
[----:B------:R-:W-:-:S02]  /*25b0*/  ULDC UR14, c[0x0][0x604] ;  /* 0x00018100000e7ab9 */ /* 0x000fc40000000800 */
[----:B------:R-:W-:Y:S01]  /*25c0*/  @!P6 FMUL R35, R35, 0.5 ;  /* 0x3f0000002323e820 */ /* 0x000fe20000400000 */
[--C-:B------:R-:W-:Y:S01]  /*25d0*/  FFMA R62, R62, UR14, -R8.reuse ;  /* 0x0000000e3e3e7c23 */ /* 0x100fe20008000808 */
[----:B--2---:R-:W-:Y:S01]  /*25e0*/  @!P5 FMUL R14, R14, R14 ;  /* 0x0000000e0e0ed220 */ /* 0x004fe20000400000 */
[----:B------:R-:W-:Y:S01]  /*25f0*/  FSETP.GEU.AND P5, PT, R20, -126, PT ;  /* 0xc2fc00001400780b */ /* 0x000fe20003fae000 */
[----:B------:R-:W2:Y:S01]  /*2600*/  MUFU.EX2 R16, R16 ;  /* 0x0000001000107308 */ /* 0x000ea20000000800 */
[----:B------:R-:W-:Y:S02]  /*2610*/  ULDC UR14, c[0x0][0x604] ;  /* 0x00018100000e7ab9 */ /* 0x000fe40000000800 */
[--C-:B------:R-:W-:Y:S01]  /*2620*/  FFMA R63, R63, UR14, -R8.reuse ;  /* 0x0000000e3f3f7c23 */ /* 0x100fe20008000808 */
[----:B------:R-:W-:Y:S01]  /*2630*/  @!P2 FMUL R18, R18, 0.5 ;  /* 0x3f0000001212a820 */ /* 0x000fe20000400000 */
[----:B------:R-:W-:Y:S02]  /*2640*/  ULDC UR14, c[0x0][0x604] ;  /* 0x00018100000e7ab9 */ /* 0x000fe40000000800 */
[--C-:B------:R-:W-:Y:S01]  /*2650*/  FFMA R66, R66, UR14, -R8.reuse ;  /* 0x0000000e42427c23 */ /* 0x100fe20008000808 */
[----:B------:R-:W4:Y:S01]  /*2660*/  MUFU.EX2 R35, R35 ;  /* 0x0000002300237308 */ /* 0x000f220000000800 */
[----:B---3--:R-:W-:Y:S01]  /*2670*/  @!P3 FMUL R27, R27, R27 ;  /* 0x0000001b1b1bb220 */ /* 0x008fe20000400000 */
[----:B------:R-:W-:Y:S01]  /*2680*/  FSETP.GEU.AND P3, PT, R13, -126, PT ;  /* 0xc2fc00000d00780b */ /* 0x000fe20003f6e000 */
[----:B------:R-:W-:Y:S01]  /*2690*/  ULDC UR14, c[0x0][0x604] ;  /* 0x00018100000e7ab9 */ /* 0x000fe20000000800 */
[----:B------:R-:W-:Y:S01]  /*26a0*/  @!P5 FMUL R20, R20, 0.5 ;  /* 0x3f0000001414d820 */ /* 0x000fe20000400000 */
[----:B------:R-:W-:Y:S01]  /*26b0*/  FFMA R67, R67, UR14, -R8 ;  /* 0x0000000e43437c23 */ /* 0x000fe20008000808 */
[----:B------:R-:W-:-:S02]  /*26c0*/  ULDC UR14, c[0x0][0x604] ;  /* 0x00018100000e7ab9 */ /* 0x000fc40000000800 */
[----:B------:R-:W3:Y:S01]  /*26d0*/  MUFU.EX2 R18, R18 ;  /* 0x0000001200127308 */ /* 0x000ee20000000800 */
[----:B--2---:R-:W-:Y:S01]  /*26e0*/  @!P4 FMUL R16, R16, R16 ;  /* 0x000000101010c220 */ /* 0x004fe20000400000 */
[----:B------:R-:W-:Y:S01]  /*26f0*/  FSETP.GEU.AND P4, PT, R22, -126, PT ;  /* 0xc2fc00001600780b */ /* 0x000fe20003f8e000 */
[--C-:B------:R-:W-:Y:S01]  /*2700*/  FFMA R70, R70, UR14, -R8.reuse ;  /* 0x0000000e46467c23 */ /* 0x100fe20008000808 */
[----:B------:R-:W-:Y:S02]  /*2710*/  ULDC UR14, c[0x0][0x604] ;  /* 0x00018100000e7ab9 */ /* 0x000fe40000000800 */
[----:B------:R-:W-:Y:S01]  /*2720*/  FFMA R71, R71, UR14, -R8 ;  /* 0x0000000e47477c23 */ /* 0x000fe20008000808 */
[----:B------:R-:W-:Y:S01]  /*2730*/  @!P3 FMUL R13, R13, 0.5 ;  /* 0x3f0000000d0db820 */ /* 0x000fe20000400000 */
[----:B------:R-:W2:Y:S01]  /*2740*/  MUFU.EX2 R20, R20 ;  /* 0x0000001400147308 */ /* 0x000ea20000000800 */
[----:B----4-:R-:W-:Y:S01]  /*2750*/  @!P6 FMUL R35, R35, R35 ;  /* 0x000000232323e220 */ /* 0x010fe20000400000 */
[----:B------:R-:W-:Y:S01]  /*2760*/  FSETP.GEU.AND P6, PT, R58, -126, PT ;  /* 0xc2fc00003a00780b */ /* 0x000fe20003fce000 */
[----:B------:R-:W-:-:S02]  /*2770*/  ULDC UR14, c[0x0][0x604] ;  /* 0x00018100000e7ab9 */ /* 0x000fc40000000800 */
[--C-:B------:R-:W-:Y:S01]  /*2780*/  FFMA R74, R74, UR14, -R8.reuse ;  /* 0x0000000e4a4a7c23 */ /* 0x100fe20008000808 */
[----:B------:R-:W-:Y:S01]  /*2790*/  ULDC UR14, c[0x0][0x604] ;  /* 0x00018100000e7ab9 */ /* 0x000fe20000000800 */
[----:B------:R-:W-:Y:S01]  /*27a0*/  @!P4 FMUL R22, R22, 0.5 ;  /* 0x3f0000001616c820 */ /* 0x000fe20000400000 */
[----:B------:R-:W4:Y:S01]  /*27b0*/  MUFU.EX2 R31, R31 ;  /* 0x0000001f001f7308 */ /* 0x000f220000000800 */
[----:B---3--:R-:W-:Y:S01]  /*27c0*/  @!P2 FMUL R18, R18, R18 ;  /* 0x000000121212a220 */ /* 0x008fe20000400000 */
[----:B------:R-:W-:Y:S01]  /*27d0*/  FSETP.GEU.AND P2, PT, R55, -126, PT ;  /* 0xc2fc00003700780b */ /* 0x000fe20003f4e000 */
[--C-:B------:R-:W-:Y:S01]  /*27e0*/  FFMA R75, R75, UR14, -R8.reuse ;  /* 0x0000000e4b4b7c23 */ /* 0x100fe20008000808 */
[----:B------:R-:W-:Y:S02]  /*27f0*/  ULDC UR14, c[0x0][0x604] ;  /* 0x00018100000e7ab9 */ /* 0x000fe40000000800 */
[----:B------:R-:W-:Y:S01]  /*2800*/  FFMA R78, R78, UR14, -R8 ;  /* 0x0000000e4e4e7c23 */ /* 0x000fe20008000808 */
[----:B------:R-:W-:Y:S01]  /*2810*/  @!P6 FMUL R58, R58, 0.5 ;  /* 0x3f0000003a3ae820 */ /* 0x000fe20000400000 */
[----:B------:R-:W3:Y:S01]  /*2820*/  MUFU.EX2 R22, R22 ;  /* 0x0000001600167308 */ /* 0x000ee20000000800 */
[----:B--2---:R-:W-:Y:S01]  /*2830*/  @!P5 FMUL R20, R20, R20 ;  /* 0x000000141414d220 */ /* 0x004fe20000400000 */
[----:B------:R-:W-:Y:S01]  /*2840*/  FSETP.GEU.AND P5, PT, R59, -126, PT ;  /* 0xc2fc00003b00780b */ /* 0x000fe20003fae000 */
[----:B------:R-:W-:-:S02]  /*2850*/  ULDC UR14, c[0x0][0x604] ;  /* 0x00018100000e7ab9 */ /* 0x000fc40000000800 */
[--C-:B------:R-:W-:Y:S01]  /*2860*/  FFMA R79, R79, UR14, -R8.reuse ;  /* 0x0000000e4f4f7c23 */ /* 0x100fe20008000808 */
[----:B------:R-:W-:Y:S01]  /*2870*/  ULDC UR14, c[0x0][0x604] ;  /* 0x00018100000e7ab9 */ /* 0x000fe20000000800 */
[----:B------:R-:W-:Y:S01]  /*2880*/  @!P2 FMUL R55, R55, 0.5 ;  /* 0x3f0000003737a820 */ /* 0x000fe20000400000 */
[----:B------:R-:W2:Y:S01]  /*2890*/  MUFU.EX2 R58, R58 ;  /* 0x0000003a003a7308 */ /* 0x000ea20000000800 */
[----:B----4-:R-:W-:Y:S01]  /*28a0*/  @!P1 FMUL R31, R31, R31 ;  /* 0x0000001f1f1f9220 */ /* 0x010fe20000400000 */
[----:B------:R-:W-:Y:S01]  /*28b0*/  FSETP.GEU.AND P1, PT, R15, -126, PT ;  /* 0xc2fc00000f00780b */ /* 0x000fe20003f2e000 */
[--C-:B------:R-:W-:Y:S01]  /*28c0*/  FFMA R82, R82, UR14, -R8.reuse ;  /* 0x0000000e52527c23 */ /* 0x100fe20008000808 */
[----:B------:R-:W-:Y:S02]  /*28d0*/  ULDC UR14, c[0x0][0x604] ;  /* 0x00018100000e7ab9 */ /* 0x000fe40000000800 */
[----:B------:R-:W-:Y:S01]  /*28e0*/  FFMA R17, R83, UR14, -R8 ;  /* 0x0000000e53117c23 */ /* 0x000fe20008000808 */
[----:B------:R-:W-:Y:S01]  /*28f0*/  @!P5 FMUL R59, R59, 0.5 ;  /* 0x3f0000003b3bd820 */ /* 0x000fe20000400000 */
[----:B------:R-:W4:Y:S01]  /*2900*/  MUFU.EX2 R13, R13 ;  /* 0x0000000d000d7308 */ /* 0x000f220000000800 */
[----:B---3--:R-:W-:Y:S01]  /*2910*/  @!P4 FMUL R22, R22, R22 ;  /* 0x000000161616c220 */ /* 0x008fe20000400000 */
[----:B------:R-:W-:Y:S01]  /*2920*/  FSETP.GEU.AND P4, PT, R63, -126, PT ;  /* 0xc2fc00003f00780b */ /* 0x000fe20003f8e000 */
[----:B------:R-:W-:-:S04]  /*2930*/  ULDC UR14, c[0x0][0x604] ;  /* 0x00018100000e7ab9 */ /* 0x000fc80000000800 */
[----:B------:R-:W-:Y:S01]  /*2940*/  @!P1 FMUL R15, R15, 0.5 ;  /* 0x3f0000000f0f9820 */ /* 0x000fe20000400000 */
[----:B------:R3:W5:Y:S01]  /*2950*/  MUFU.EX2 R39, R55 ;  /* 0x0000003700277308 */ /* 0x0007620000000800 */
[----:B--2---:R-:W-:Y:S01]  /*2960*/  @!P6 FMUL R58, R58, R58 ;  /* 0x0000003a3a3ae220 */ /* 0x004fe20000400000 */
[----:B------:R-:W-:-:S05]  /*2970*/  FSETP.GEU.AND P6, PT, R70, -126, PT ;  /* 0xc2fc00004600780b */ /* 0x000fca0003fce000 */
[----:B------:R-:W-:Y:S01]  /*2980*/  @!P4 FMUL R63, R63, 0.5 ;  /* 0x3f0000003f3fc820 */ /* 0x000fe20000400000 */
[----:B------:R-:W2:Y:S01]  /*2990*/  MUFU.EX2 R43, R59 ;  /* 0x0000003b002b7308 */ /* 0x000ea20000000800 */
[----:B----4-:R-:W-:Y:S01]  /*29a0*/  @!P3 FMUL R13, R13, R13 ;  /* 0x0000000d0d0db220 */ /* 0x010fe20000400000 */
[----:B------:R-:W-:Y:S01]  /*29b0*/  FSETP.GEU.AND P3, PT, R24, -126, PT ;  /* 0xc2fc00001800780b */ /* 0x000fe20003f6e000 */
[--C-:B---3--:R-:W-:Y:S01]  /*29c0*/  FFMA R55, R86, UR14, -R8.reuse ;  /* 0x0000000e56377c23 */ /* 0x108fe20008000808 */
[----:B------:R-:W-:Y:S02]  /*29d0*/  ULDC UR14, c[0x0][0x604] ;  /* 0x00018100000e7ab9 */ /* 0x000fe40000000800 */
[----:B------:R-:W-:Y:S01]  /*29e0*/  FFMA R8, R87, UR14, -R8 ;  /* 0x0000000e57087c23 */ /* 0x000fe20008000808 */
[----:B------:R-:W-:Y:S01]  /*29f0*/  @!P6 FMUL R70, R70, 0.5 ;  /* 0x3f0000004646e820 */ /* 0x000fe20000400000 */
[----:B------:R-:W3:Y:S01]  /*2a00*/  MUFU.EX2 R15, R15 ;  /* 0x0000000f000f7308 */ /* 0x000ee20000000800 */
[----:B-----5:R-:W-:Y:S01]  /*2a10*/  @!P2 FMUL R39, R39, R39 ;  /* 0x000000272727a220 */ /* 0x020fe20000400000 */
[----:B------:R-:W-:Y:S01]  /*2a20*/  FSETP.GEU.AND P2, PT, R67, -126, PT ;  /* 0xc2fc00004300780b */ /* 0x000fe20003f4e000 */
[----:B------:R-:W-:-:S02]  /*2a30*/  ULDC UR14, c[0x0][0x604] ;  /* 0x00018100000e7ab9 */ /* 0x000fc40000000800 */
[----:B------:R-:W-:Y:S01]  /*2a40*/  FMUL R2, R2, UR14 ;  /* 0x0000000e02027c20 */ /* 0x000fe20008400000 */
[----:B------:R-:W-:Y:S01]  /*2a50*/  ULDC UR14, c[0x0][0x604] ;  /* 0x00018100000e7ab9 */ /* 0x000fe20000000800 */
[----:B------:R-:W-:Y:S01]  /*2a60*/  @!P3 FMUL R24, R24, 0.5 ;  /* 0x3f0000001818b820 */ /* 0x000fe20000400000 */
[----:B------:R-:W4:Y:S01]  /*2a70*/  MUFU.EX2 R47, R63 ;  /* 0x0000003f002f7308 */ /* 0x000f220000000800 */
[----:B--2---:R-:W-:Y:S01]  /*2a80*/  @!P5 FMUL R43, R43, R43 ;  /* 0x0000002b2b2bd220 */ /* 0x004fe20000400000 */
[----:B------:R-:W-:Y:S01]  /*2a90*/  FSETP.GEU.AND P5, PT, R71, -126, PT ;  /* 0xc2fc00004700780b */ /* 0x000fe20003fae000 */
[--C-:B------:R-:W-:Y:S01]  /*2aa0*/  FFMA R0, R0, UR14, -R2.reuse ;  /* 0x0000000e00007c23 */ /* 0x100fe20008000802 */
[----:B------:R-:W-:Y:S02]  /*2ab0*/  ULDC UR14, c[0x0][0x604] ;  /* 0x00018100000e7ab9 */ /* 0x000fe40000000800 */
[----:B------:R-:W-:Y:S01]  /*2ac0*/  FFMA R25, R25, UR14, -R2 ;  /* 0x0000000e19197c23 */ /* 0x000fe20008000802 */
[----:B------:R-:W-:Y:S01]  /*2ad0*/  @!P2 FMUL R67, R67, 0.5 ;  /* 0x3f0000004343a820 */ /* 0x000fe20000400000 */
[----:B------:R-:W2:Y:S01]  /*2ae0*/  MUFU.EX2 R70, R70 ;  /* 0x0000004600467308 */ /* 0x000ea20000000800 */
[----:B---3--:R-:W-:Y:S01]  /*2af0*/  @!P1 FMUL R15, R15, R15 ;  /* 0x0000000f0f0f9220 */ /* 0x008fe20000400000 */
[----:B------:R-:W-:Y:S01]  /*2b00*/  FSETP.GEU.AND P1, PT, R62, -126, PT ;  /* 0xc2fc00003e00780b */ /* 0x000fe20003f2e000 */
[----:B------:R-:W-:-:S02]  /*2b10*/  ULDC UR14, c[0x0][0x604] ;  /* 0x00018100000e7ab9 */ /* 0x000fc40000000800 */
[--C-:B------:R-:W-:Y:S01]  /*2b20*/  FFMA R28, R28, UR14, -R2.reuse ;  /* 0x0000000e1c1c7c23 */ /* 0x100fe20008000802 */
[----:B------:R-:W-:Y:S01]  /*2b30*/  ULDC UR14, c[0x0][0x604] ;  /* 0x00018100000e7ab9 */ /* 0x000fe20000000800 */
[----:B------:R-:W-:Y:S01]  /*2b40*/  @!P5 FMUL R71, R71, 0.5 ;  /* 0x3f0000004747d820 */ /* 0x000fe20000400000 */
[----:B------:R-:W3:Y:S01]  /*2b50*/  MUFU.EX2 R24, R24 ;  /* 0x0000001800187308 */ /* 0x000ee20000000800 */
[----:B----4-:R-:W-:Y:S01]  /*2b60*/  @!P4 FMUL R47, R47, R47 ;  /* 0x0000002f2f2fc220 */ /* 0x010fe20000400000 */
[----:B------:R-:W-:Y:S01]  /*2b70*/  FSETP.GEU.AND P4, PT, R75, -126, PT ;  /* 0xc2fc00004b00780b */ /* 0x000fe20003f8e000 */
[--C-:B------:R-:W-:Y:S01]  /*2b80*/  FFMA R29, R29, UR14, -R2.reuse ;  /* 0x0000000e1d1d7c23 */ /* 0x100fe20008000802 */
[----:B------:R-:W-:Y:S02]  /*2b90*/  ULDC UR14, c[0x0][0x604] ;  /* 0x00018100000e7ab9 */ /* 0x000fe40000000800 */
[----:B------:R-:W-:Y:S01]  /*2ba0*/  FFMA R32, R32, UR14, -R2 ;  /* 0x0000000e20207c23 */ /* 0x000fe20008000802 */
[----:B------:R-:W-:Y:S01]  /*2bb0*/  @!P1 FMUL R62, R62, 0.5 ;  /* 0x3f0000003e3e9820 */ /* 0x000fe20000400000 */
[----:B------:R-:W4:Y:S01]  /*2bc0*/  MUFU.EX2 R51, R67 ;  /* 0x0000004300337308 */ /* 0x000f220000000800 */
[----:B--2---:R-:W-:Y:S01]  /*2bd0*/  @!P6 FMUL R70, R70, R70 ;  /* 0x000000464646e220 */ /* 0x004fe20000400000 */
[----:B------:R-:W-:Y:S01]  /*2be0*/  FSETP.GEU.AND P6, PT, R82, -126, PT ;  /* 0xc2fc00005200780b */ /* 0x000fe20003fce000 */
[----:B------:R-:W-:-:S02]  /*2bf0*/  ULDC UR14, c[0x0][0x604] ;  /* 0x00018100000e7ab9 */ /* 0x000fc40000000800 */
[--C-:B------:R-:W-:Y:S01]  /*2c00*/  FFMA R33, R33, UR14, -R2.reuse ;  /* 0x0000000e21217c23 */ /* 0x100fe20008000802 */
[----:B------:R-:W-:Y:S01]  /*2c10*/  ULDC UR14, c[0x0][0x604] ;  /* 0x00018100000e7ab9 */ /* 0x000fe20000000800 */
[----:B------:R-:W-:Y:S01]  /*2c20*/  @!P4 FMUL R75, R75, 0.5 ;  /* 0x3f0000004b4bc820 */ /* 0x000fe20000400000 */
[----:B------:R-:W2:Y:S01]  /*2c30*/  MUFU.EX2 R89, R71 ;  /* 0x0000004700597308 */ /* 0x000ea20000000800 */
[----:B---3--:R-:W-:Y:S01]  /*2c40*/  @!P3 FMUL R24, R24, R24 ;  /* 0x000000181818b220 */ /* 0x008fe20000400000 */
[----:B------:R-:W-:Y:S01]  /*2c50*/  FSETP.GEU.AND P3, PT, R66, -126, PT ;  /* 0xc2fc00004200780b */ /* 0x000fe20003f6e000 */
[--C-:B------:R-:W-:Y:S01]  /*2c60*/  FFMA R36, R36, UR14, -R2.reuse ;  /* 0x0000000e24247c23 */ /* 0x100fe20008000802 */
[----:B------:R-:W-:Y:S02]  /*2c70*/  ULDC UR14, c[0x0][0x604] ;  /* 0x00018100000e7ab9 */ /* 0x000fe40000000800 */
[----:B------:R-:W-:Y:S01]  /*2c80*/  FFMA R37, R37, UR14, -R2 ;  /* 0x0000000e25257c23 */ /* 0x000fe20008000802 */
[----:B------:R-:W-:Y:S01]  /*2c90*/  @!P6 FMUL R82, R82, 0.5 ;  /* 0x3f0000005252e820 */ /* 0x000fe20000400000 */
[----:B------:R-:W3:Y:S01]  /*2ca0*/  MUFU.EX2 R91, R75 ;  /* 0x0000004b005b7308 */ /* 0x000ee20000000800 */
[----:B----4-:R-:W-:Y:S01]  /*2cb0*/  @!P2 FMUL R51, R51, R51 ;  /* 0x000000333333a220 */ /* 0x010fe20000400000 */
[----:B------:R-:W-:Y:S01]  /*2cc0*/  FSETP.GEU.AND P2, PT, R79, -126, PT ;  /* 0xc2fc00004f00780b */ /* 0x000fe20003f4e000 */
[----:B------:R-:W-:-:S02]  /*2cd0*/  ULDC UR14, c[0x0][0x604] ;  /* 0x00018100000e7ab9 */ /* 0x000fc40000000800 */
[--C-:B------:R-:W-:Y:S01]  /*2ce0*/  FFMA R40, R40, UR14, -R2.reuse ;  /* 0x0000000e28287c23 */ /* 0x100fe20008000802 */
        /* <DEDUP_REMOVED lines=33> */
[----:B------:R-:W-:Y:S01]  /*2f00*/  FFMA R53, R53, UR14, -R2 ;  /* 0x0000000e35357c23 */ /* 0x000fe20008000802 */
[----:B------:R-:W-:Y:S01]  /*2f10*/  ULDC UR14, c[0x0][0x604] ;  /* 0x00018100000e7ab9 */ /* 0x000fe20000000800 */
[----:B------:R-:W-:Y:S01]  /*2f20*/  FADD R50, R15, R82 ;  /* 0x000000520f327221 */ /* 0x000fe20000000000 */
[----:B------:R-:W-:Y:S01]  /*2f30*/  FFMA R56, R56, UR14, -R2 ;  /* 0x0000000e38387c23 */ /* 0x000fe20008000802 */
[----:B------:R-:W-:Y:S01]  /*2f40*/  @!P6 FMUL R28, R28, 0.5 ;  /* 0x3f0000001c1ce820 */ /* 0x000fe20000400000 */
[----:B------:R-:W3:Y:S01]  /*2f50*/  MUFU.EX2 R8, R8 ;  /* 0x0000000800087308 */ /* 0x000ee20000000800 */
[----:B----4-:R-:W-:Y:S01]  /*2f60*/  @!P2 FMUL R83, R83, R83 ;  /* 0x000000535353a220 */ /* 0x010fe20000400000 */
[----:B------:R-:W-:Y:S01]  /*2f70*/  FSETP.GEU.AND P2, PT, R25, -126, PT ;  /* 0xc2fc00001900780b */ /* 0x000fe20003f4e000 */
[----:B------:R-:W-:-:S04]  /*2f80*/  ULDC UR14, c[0x0][0x604] ;  /* 0x00018100000e7ab9 */ /* 0x000fc80000000800 */
[----:B------:R-:W-:Y:S01]  /*2f90*/  @!P3 FMUL R78, R78, 0.5 ;  /* 0x3f0000004e4eb820 */ /* 0x000fe20000400000 */
[----:B------:R-:W4:Y:S01]  /*2fa0*/  MUFU.EX2 R74, R74 ;  /* 0x0000004a004a7308 */ /* 0x000f220000000800 */
[----:B--2---:R-:W-:Y:S01]  /*2fb0*/  @!P5 FMUL R87, R87, R87 ;  /* 0x000000575757d220 */ /* 0x004fe20000400000 */
[----:B------:R-:W-:-:S05]  /*2fc0*/  FSETP.GEU.AND P5, PT, R29, -126, PT ;  /* 0xc2fc00001d00780b */ /* 0x000fca0003fae000 */
[----:B------:R-:W-:Y:S01]  /*2fd0*/  @!P2 FMUL R25, R25, 0.5 ;  /* 0x3f0000001919a820 */ /* 0x000fe20000400000 */
[----:B------:R-:W2:Y:S01]  /*2fe0*/  MUFU.EX2 R28, R28 ;  /* 0x0000001c001c7308 */ /* 0x000ea20000000800 */
[----:B---3--:R-:W-:Y:S01]  /*2ff0*/  @!P4 FMUL R8, R8, R8 ;  /* 0x000000080808c220 */ /* 0x008fe20000400000 */
[----:B------:R-:W-:-:S05]  /*3000*/  FSETP.GEU.AND P4, PT, R33, -126, PT ;  /* 0xc2fc00002100780b */ /* 0x000fca0003f8e000 */
[----:B------:R-:W-:Y:S01]  /*3010*/  @!P5 FMUL R29, R29, 0.5 ;  /* 0x3f0000001d1dd820 */ /* 0x000fe20000400000 */
[----:B------:R-:W3:Y:S01]  /*3020*/  MUFU.EX2 R26, R25 ;  /* 0x00000019001a7308 */ /* 0x000ee20000000800 */
[----:B----4-:R-:W-:Y:S01]  /*3030*/  @!P1 FMUL R74, R74, R74 ;  /* 0x0000004a4a4a9220 */ /* 0x010fe20000400000 */
[----:B------:R-:W-:-:S05]  /*3040*/  FSETP.GEU.AND P1, PT, R55, -126, PT ;  /* 0xc2fc00003700780b */ /* 0x000fca0003f2e000 */
        /* <DEDUP_REMOVED lines=9> */
[----:B------:R3:W5:Y:S01]  /*30e0*/  MUFU.EX2 R21, R33 ;  /* 0x0000002100157308 */ /* 0x0007620000000800 */
[----:B----4-:R-:W-:Y:S01]  /*30f0*/  @!P3 FMUL R78, R78, R78 ;  /* 0x0000004e4e4eb220 */ /* 0x010fe20000400000 */
[----:B------:R-:W-:-:S03]  /*3100*/  FSETP.GEU.AND P3, PT, R0, -126, PT ;  /* 0xc2fc00000000780b */ /* 0x000fc60003f6e000 */
[----:B------:R-:W-:Y:S01]  /*3110*/  FADD R54, R35, R78 ;  /* 0x0000004e23367221 */ /* 0x000fe20000000000 */
[----:B------:R-:W-:Y:S01]  /*3120*/  F2FP.BF16.F32.PACK_AB R35, R20, R35 ;  /* 0x000000231423723e */ /* 0x000fe200000010ff */
[----:B------:R-:W-:Y:S01]  /*3130*/  @!P2 FMUL R37, R37, 0.5 ;  /* 0x3f0000002525a820 */ /* 0x000fe20000400000 */
[----:B------:R-:W4:Y:S01]  /*3140*/  MUFU.EX2 R55, R55 ;  /* 0x0000003700377308 */ /* 0x000f220000000800 */
[----:B--2---:R-:W-:Y:S01]  /*3150*/  @!P5 FMUL R19, R19, R19 ;  /* 0x000000131313d220 */ /* 0x004fe20000400000 */
[----:B------:R-:W-:Y:S01]  /*3160*/  FSETP.GEU.AND P5, PT, R41, -126, PT ;  /* 0xc2fc00002900780b */ /* 0x000fe20003fae000 */
[----:B---3--:R-:W-:-:S04]  /*3170*/  FADD R33, R18, R91 ;  /* 0x0000005b12217221 */ /* 0x008fc80000000000 */
[----:B------:R-:W-:Y:S01]  /*3180*/  @!P3 FMUL R0, R0, 0.5 ;  /* 0x3f0000000000b820 */ /* 0x000fe20000400000 */
[----:B------:R-:W2:Y:S01]  /*3190*/  MUFU.EX2 R23, R37 ;  /* 0x0000002500177308 */ /* 0x000ea20000000800 */
[----:B-----5:R-:W-:Y:S01]  /*31a0*/  @!P4 FMUL R21, R21, R21 ;  /* 0x000000151515c220 */ /* 0x020fe20000400000 */
[----:B------:R-:W-:-:S05]  /*31b0*/  FSETP.GEU.AND P4, PT, R45, -126, PT ;  /* 0xc2fc00002d00780b */ /* 0x000fca0003f8e000 */
[----:B------:R-:W-:Y:S01]  /*31c0*/  @!P5 FMUL R41, R41, 0.5 ;  /* 0x3f0000002929d820 */ /* 0x000fe20000400000 */
[----:B------:R3:W5:Y:S01]  /*31d0*/  MUFU.EX2 R17, R0 ;  /* 0x0000000000117308 */ /* 0x0007620000000800 */
[----:B----4-:R-:W-:Y:S01]  /*31e0*/  @!P1 FMUL R55, R55, R55 ;  /* 0x0000003737379220 */ /* 0x010fe20000400000 */
[----:B------:R-:W-:-:S05]  /*31f0*/  FSETP.GEU.AND P1, PT, R32, -126, PT ;  /* 0xc2fc00002000780b */ /* 0x000fca0003f2e000 */
[----:B------:R-:W-:Y:S01]  /*3200*/  @!P4 FMUL R45, R45, 0.5 ;  /* 0x3f0000002d2dc820 */ /* 0x000fe20000400000 */
[----:B------:R-:W4:Y:S01]  /*3210*/  MUFU.EX2 R40, R40 ;  /* 0x0000002800287308 */ /* 0x000f220000000800 */
[----:B--2---:R-:W-:Y:S01]  /*3220*/  @!P2 FMUL R23, R23, R23 ;  /* 0x000000171717a220 */ /* 0x004fe20000400000 */
[----:B------:R-:W-:Y:S01]  /*3230*/  FSETP.GEU.AND P2, PT, R49, -126, PT ;  /* 0xc2fc00003100780b */ /* 0x000fe20003f4e000 */
[--C-:B---3--:R-:W-:Y:S01]  /*3240*/  FFMA R0, R57, UR14, -R2.reuse ;  /* 0x0000000e39007c23 */ /* 0x108fe20008000802 */
[----:B------:R-:W-:Y:S02]  /*3250*/  ULDC UR14, c[0x0][0x604] ;  /* 0x00018100000e7ab9 */ /* 0x000fe40000000800 */
[----:B------:R-:W-:Y:S01]  /*3260*/  FFMA R60, R60, UR14, -R2 ;  /* 0x0000000e3c3c7c23 */ /* 0x000fe20008000802 */
[----:B------:R-:W-:Y:S01]  /*3270*/  @!P1 FMUL R32, R32, 0.5 ;  /* 0x3f00000020209820 */ /* 0x000fe20000400000 */
[----:B------:R-:W2:Y:S01]  /*3280*/  MUFU.EX2 R59, R41 ;  /* 0x00000029003b7308 */ /* 0x000ea20000000800 */
[----:B-----5:R-:W-:Y:S01]  /*3290*/  @!P3 FMUL R17, R17, R17 ;  /* 0x000000111111b220 */ /* 0x020fe20000400000 */
        /* <DEDUP_REMOVED lines=23> */
[----:B------:R-:W-:-:S03]  /*3410*/  ULDC UR14, c[0x0][0x604] ;  /* 0x00018100000e7ab9 */ /* 0x000fc60000000800 */
        /* <DEDUP_REMOVED lines=20> */
[----:B---3--:R-:W-:Y:S01]  /*3560*/  FFMA R0, R69, UR14, -R2 ;  /* 0x0000000e45007c23 */ /* 0x008fe20008000802 */
[----:B------:R-:W-:-:S03]  /*3570*/  ULDC UR14, c[0x0][0x604] ;  /* 0x00018100000e7ab9 */ /* 0x000fc60000000800 */
[----:B------:R-:W-:Y:S01]  /*3580*/  @!P6 FMUL R64, R64, 0.5 ;  /* 0x3f0000004040e820 */ /* 0x000fe20000400000 */
[----:B------:R2:W3:Y:S01]  /*3590*/  MUFU.EX2 R42, R25 ;  /* 0x00000019002a7308 */ /* 0x0004e20000000800 */
[----:B-----5:R-:W-:Y:S01]  /*35a0*/  @!P4 FMUL R61, R61, R61 ;  /* 0x0000003d3d3dc220 */ /* 0x020fe20000400000 */
[----:B------:R-:W-:-:S05]  /*35b0*/  FSETP.GEU.AND P4, PT, R72, -126, PT ;  /* 0xc2fc00004800780b */ /* 0x000fca0003f8e000 */
[----:B------:R-:W-:Y:S01]  /*35c0*/  @!P5 FMUL R29, R29, 0.5 ;  /* 0x3f0000001d1dd820 */ /* 0x000fe20000400000 */
[----:B------:R-:W5:Y:S01]  /*35d0*/  MUFU.EX2 R36, R48 ;  /* 0x0000003000247308 */ /* 0x000f620000000800 */
[--C-:B--2---:R-:W-:Y:S01]  /*35e0*/  FFMA R25, R73, UR14, -R2.reuse ;  /* 0x0000000e49197c23 */ /* 0x104fe20008000802 */
[----:B------:R-:W-:Y:S01]  /*35f0*/  ULDC UR14, c[0x0][0x604] ;  /* 0x00018100000e7ab9 */ /* 0x000fe20000000800 */
[----:B----4-:R-:W-:Y:S01]  /*3600*/  @!P1 FMUL R34, R34, R34 ;  /* 0x0000002222229220 */ /* 0x010fe20000400000 */
[--C-:B------:R-:W-:Y:S01]  /*3610*/  FFMA R80, R80, UR14, -R2.reuse ;  /* 0x0000000e50507c23 */ /* 0x100fe20008000802 */
[----:B------:R-:W-:Y:S01]  /*3620*/  ULDC UR14, c[0x0][0x604] ;  /* 0x00018100000e7ab9 */ /* 0x000fe20000000800 */
[----:B------:R-:W-:Y:S01]  /*3630*/  FSETP.GEU.AND P1, PT, R56, -126, PT ;  /* 0xc2fc00003800780b */ /* 0x000fe20003f2e000 */
[----:B------:R-:W-:Y:S01]  /*3640*/  FFMA R81, R81, UR14, -R2 ;  /* 0x0000000e51517c23 */ /* 0x000fe20008000802 */
[----:B------:R-:W2:Y:S01]  /*3650*/  MUFU.EX2 R65, R64 ;  /* 0x0000004000417308 */ /* 0x000ea20000000800 */
[----:B---3--:R-:W-:Y:S01]  /*3660*/  @!P2 FMUL R42, R42, R42 ;  /* 0x0000002a2a2aa220 */ /* 0x008fe20000400000 */
[----:B------:R-:W-:Y:S01]  /*3670*/  FSETP.GEU.AND P2, PT, R25, -126, PT ;  /* 0xc2fc00001900780b */ /* 0x000fe20003f4e000 */
[----:B------:R-:W-:Y:S01]  /*3680*/  @!P4 FMUL R72, R72, 0.5 ;  /* 0x3f0000004848c820 */ /* 0x000fe20000400000 */
[----:B------:R-:W-:-:S02]  /*3690*/  ULDC UR14, c[0x0][0x604] ;  /* 0x00018100000e7ab9 */ /* 0x000fc40000000800 */
[--C-:B------:R-:W-:Y:S01]  /*36a0*/  FFMA R76, R76, UR14, -R2.reuse ;  /* 0x0000000e4c4c7c23 */ /* 0x100fe20008000802 */
[----:B------:R-:W-:Y:S01]  /*36b0*/  ULDC UR14, c[0x0][0x604] ;  /* 0x00018100000e7ab9 */ /* 0x000fe20000000800 */
[----:B------:R3:W4:Y:S01]  /*36c0*/  MUFU.EX2 R44, R29 ;  /* 0x0000001d002c7308 */ /* 0x0007220000000800 */
[----:B-----5:R-:W-:Y:S01]  /*36d0*/  @!P3 FMUL R36, R36, R36 ;  /* 0x000000242424b220 */ /* 0x020fe20000400000 */
[----:B------:R-:W-:Y:S01]  /*36e0*/  FSETP.GEU.AND P3, PT, R60, -126, PT ;  /* 0xc2fc00003c00780b */ /* 0x000fe20003f6e000 */
[----:B------:R-:W-:Y:S01]  /*36f0*/  @!P1 FMUL R56, R56, 0.5 ;  /* 0x3f00000038389820 */ /* 0x000fe20000400000 */
[--C-:B------:R-:W-:Y:S01]  /*3700*/  FFMA R77, R77, UR14, -R2.reuse ;  /* 0x0000000e4d4d7c23 */ /* 0x100fe20008000802 */
[----:B------:R-:W-:Y:S02]  /*3710*/  ULDC UR14, c[0x0][0x604] ;  /* 0x00018100000e7ab9 */ /* 0x000fe40000000800 */
[----:B------:R-:W-:Y:S01]  /*3720*/  @!P2 FMUL R25, R25, 0.5 ;  /* 0x3f0000001919a820 */ /* 0x000fe20000400000 */
[----:B------:R-:W5:Y:S01]  /*3730*/  MUFU.EX2 R73, R72 ;  /* 0x0000004800497308 */ /* 0x000f620000000800 */
[----:B--2---:R-:W-:Y:S01]  /*3740*/  @!P6 FMUL R65, R65, R65 ;  /* 0x000000414141e220 */ /* 0x004fe20000400000 */
[----:B------:R-:W-:Y:S01]  /*3750*/  FSETP.GEU.AND P6, PT, R80, -126, PT ;  /* 0xc2fc00005000780b */ /* 0x000fe20003fce000 */
[--C-:B------:R-:W-:Y:S01]  /*3760*/  FFMA R84, R84, UR14, -R2.reuse ;  /* 0x0000000e54547c23 */ /* 0x100fe20008000802 */
[----:B------:R-:W-:Y:S01]  /*3770*/  FFMA R2, R85, UR15, -R2 ;  /* 0x0000000f55027c23 */ /* 0x000fe20008000802 */
[----:B---3--:R-:W-:-:S02]  /*3780*/  FADD R29, R13, R74 ;  /* 0x0000004a0d1d7221 */ /* 0x008fc40000000000 */
[----:B------:R-:W-:Y:S01]  /*3790*/  @!P3 FMUL R60, R60, 0.5 ;  /* 0x3f0000003c3cb820 */ /* 0x000fe20000400000 */
[----:B------:R2:W3:Y:S01]  /*37a0*/  MUFU.EX2 R48, R25 ;  /* 0x0000001900307308 */ /* 0x0004e20000000800 */
[----:B----4-:R-:W-:Y:S01]  /*37b0*/  @!P5 FMUL R44, R44, R44 ;  /* 0x0000002c2c2cd220 */ /* 0x010fe20000400000 */
[----:B------:R-:W-:-:S05]  /*37c0*/  FSETP.GEU.AND P5, PT, R81, -126, PT ;  /* 0xc2fc00005100780b */ /* 0x000fca0003fae000 */
[----:B------:R-:W-:Y:S01]  /*37d0*/  @!P6 FMUL R80, R80, 0.5 ;  /* 0x3f0000005050e820 */ /* 0x000fe20000400000 */
[----:B------:R-:W4:Y:S01]  /*37e0*/  MUFU.EX2 R56, R56 ;  /* 0x0000003800387308 */ /* 0x000f220000000800 */
[----:B-----5:R-:W-:Y:S01]  /*37f0*/  @!P4 FMUL R73, R73, R73 ;  /* 0x000000494949c220 */ /* 0x020fe20000400000 */
[----:B------:R-:W-:Y:S01]  /*3800*/  FSETP.GEU.AND P4, PT, R76, -126, PT ;  /* 0xc2fc00004c00780b */ /* 0x000fe20003f8e000 */
[----:B--2---:R-:W-:Y:S02]  /*3810*/  FADD R25, R11, R66 ;  /* 0x000000420b197221 */ /* 0x004fe40000000000 */
[----:B------:R-:W-:Y:S02]  /*3820*/  FADD R37, R40, R73 ;  /* 0x0000004928257221 */ /* 0x000fe40000000000 */
[----:B------:R-:W-:Y:S01]  /*3830*/  @!P5 FMUL R81, R81, 0.5 ;  /* 0x3f0000005151d820 */ /* 0x000fe20000400000 */
[----:B------:R2:W5:Y:S01]  /*3840*/  MUFU.EX2 R71, R60 ;  /* 0x0000003c00477308 */ /* 0x0005620000000800 */
[----:B---3--:R-:W-:Y:S01]  /*3850*/  @!P2 FMUL R48, R48, R48 ;  /* 0x000000303030a220 */ /* 0x008fe20000400000 */
[----:B------:R-:W-:Y:S01]  /*3860*/  FSETP.GEU.AND P2, PT, R77, -126, PT ;  /* 0xc2fc00004d00780b */ /* 0x000fe20003f4e000 */
[----:B------:R-:W-:Y:S01]  /*3870*/  FADD R86, R25, R50 ;  /* 0x0000003219567221 */ /* 0x000fe20000000000 */
[----:B------:R-:W-:Y:S01]  /*3880*/  FADD R25, R27, R62 ;  /* 0x0000003e1b197221 */ /* 0x000fe20000000000 */
[----:B------:R-:W-:-:S02]  /*3890*/  F2FP.BF16.F32.PACK_AB R27, R12, R27 ;  /* 0x0000001b0c1b723e */ /* 0x000fc400000010ff */
[----:B------:R-:W-:Y:S01]  /*38a0*/  @!P4 FMUL R76, R76, 0.5 ;  /* 0x3f0000004c4cc820 */ /* 0x000fe20000400000 */
[----:B------:R-:W3:Y:S01]  /*38b0*/  MUFU.EX2 R79, R80 ;  /* 0x00000050004f7308 */ /* 0x000ee20000000800 */
[----:B----4-:R-:W-:Y:S01]  /*38c0*/  @!P1 FMUL R56, R56, R56 ;  /* 0x0000003838389220 */ /* 0x010fe20000400000 */
[----:B------:R-:W-:Y:S01]  /*38d0*/  FSETP.GEU.AND P1, PT, R68, -126, PT ;  /* 0xc2fc00004400780b */ /* 0x000fe20003f2e000 */
[----:B--2---:R-:W-:-:S04]  /*38e0*/  FADD R60, R22, R87 ;  /* 0x00000057163c7221 */ /* 0x004fc80000000000 */
[----:B------:R-:W-:Y:S01]  /*38f0*/  @!P2 FMUL R77, R77, 0.5 ;  /* 0x3f0000004d4da820 */ /* 0x000fe20000400000 */
[----:B------:R-:W2:Y:S01]  /*3900*/  MUFU.EX2 R52, R81 ;  /* 0x0000005100347308 */ /* 0x000ea20000000800 */
[----:B-----5:R-:W-:Y:S01]  /*3910*/  @!P3 FMUL R71, R71, R71 ;  /* 0x000000474747b220 */ /* 0x020fe20000400000 */
[----:B------:R-:W-:-:S05]  /*3920*/  FSETP.GEU.AND P3, PT, R0, -126, PT ;  /* 0xc2fc00000000780b */ /* 0x000fca0003f6e000 */
[----:B------:R-:W-:Y:S01]  /*3930*/  @!P1 FMUL R68, R68, 0.5 ;  /* 0x3f00000044449820 */ /* 0x000fe20000400000 */
[----:B------:R4:W5:Y:S01]  /*3940*/  MUFU.EX2 R75, R76 ;  /* 0x0000004c004b7308 */ /* 0x0009620000000800 */
[----:B---3--:R-:W-:Y:S01]  /*3950*/  @!P6 FMUL R79, R79, R79 ;  /* 0x0000004f4f4fe220 */ /* 0x008fe20000400000 */
[----:B------:R-:W-:-:S03]  /*3960*/  FSETP.GEU.AND P6, PT, R84, -126, PT ;  /* 0xc2fc00005400780b */ /* 0x000fc60003fce000 */
[----:B------:R-:W-:Y:S01]  /*3970*/  FADD R64, R36, R79 ;  /* 0x0000004f24407221 */ /* 0x000fe20000000000 */
[----:B------:R-:W-:Y:S01]  /*3980*/  F2FP.BF16.F32.PACK_AB R36, R67, R36 ;  /* 0x000000244324723e */ /* 0x000fe200000010ff */
[----:B------:R-:W-:Y:S01]  /*3990*/  @!P3 FMUL R0, R0, 0.5 ;  /* 0x3f0000000000b820 */ /* 0x000fe20000400000 */
[----:B------:R-:W3:Y:S01]  /*39a0*/  MUFU.EX2 R50, R77 ;  /* 0x0000004d00327308 */ /* 0x000ee20000000800 */
[----:B--2---:R-:W-:Y:S01]  /*39b0*/  @!P5 FMUL R52, R52, R52 ;  /* 0x000000343434d220 */ /* 0x004fe20000400000 */
[----:B------:R-:W-:Y:S01]  /*39c0*/  FSETP.GEU.AND P5, PT, R2, -126, PT ;  /* 0xc2fc00000200780b */ /* 0x000fe20003fae000 */
[----:B----4-:R-:W-:Y:S01]  /*39d0*/  FADD R76, R25, R54 ;  /* 0x00000036194c7221 */ /* 0x010fe20000000000 */
[----:B------:R-:W-:Y:S01]  /*39e0*/  FADD R54, R24, R55 ;  /* 0x0000003718367221 */ /* 0x000fe20000000000 */
[----:B------:R-:W-:Y:S01]  /*39f0*/  FADD R25, R31, R70 ;  /* 0x000000461f197221 */ /* 0x000fe20000000000 */
[----:B------:R-:W-:Y:S01]  /*3a00*/  F2FP.BF16.F32.PACK_AB R31, R16, R31 ;  /* 0x0000001f101f723e */ /* 0x000fe200000010ff */
[----:B------:R-:W-:Y:S01]  /*3a10*/  @!P6 FMUL R84, R84, 0.5 ;  /* 0x3f0000005454e820 */ /* 0x000fe20000400000 */
[----:B------:R2:W4:Y:S01]  /*3a20*/  MUFU.EX2 R69, R68 ;  /* 0x0000004400457308 */ /* 0x0005220000000800 */
[----:B------:R-:W-:Y:S01]  /*3a30*/  FADD R81, R25, R54 ;  /* 0x0000003619517221 */ /* 0x000fe20000000000 */
[----:B------:R-:W-:Y:S01]  /*3a40*/  FADD R25, R26, R61 ;  /* 0x0000003d1a197221 */ /* 0x000fe20000000000 */
[----:B-----5:R-:W-:-:S02]  /*3a50*/  @!P4 FMUL R75, R75, R75 ;  /* 0x0000004b4b4bc220 */ /* 0x020fc40000400000 */
[----:B------:R-:W-:Y:S02]  /*3a60*/  FADD R76, R76, R81 ;  /* 0x000000514c4c7221 */ /* 0x000fe40000000000 */
[----:B------:R-:W-:Y:S01]  /*3a70*/  @!P5 FMUL R2, R2, 0.5 ;  /* 0x3f0000000202d820 */ /* 0x000fe20000400000 */
[----:B------:R5:W1:Y:S01]  /*3a80*/  MUFU.EX2 R46, R0 ;  /* 0x00000000002e7308 */ /* 0x000a620000000800 */
[----:B--2---:R-:W-:Y:S01]  /*3a90*/  FADD R68, R67, R52 ;  /* 0x0000003443447221 */ /* 0x004fe20000000000 */
[----:B---3--:R-:W-:Y:S01]  /*3aa0*/  @!P2 FMUL R50, R50, R50 ;  /* 0x000000323232a220 */ /* 0x008fe20000400000 */
[----:B------:R-:W-:-:S05]  /*3ab0*/  F2FP.BF16.F32.PACK_AB R52, R52, R79 ;  /* 0x0000004f3434723e */ /* 0x000fca00000010ff */
[----:B------:R-:W2:Y:S01]  /*3ac0*/  MUFU.EX2 R77, R84 ;  /* 0x00000054004d7308 */ /* 0x000ea20000000800 */
[----:B-----5:R-:W-:Y:S01]  /*3ad0*/  FADD R0, R9, R58 ;  /* 0x0000003a09007221 */ /* 0x020fe20000000000 */
[----:B----4-:R-:W-:-:S03]  /*3ae0*/  @!P1 FMUL R69, R69, R69 ;  /* 0x0000004545459220 */ /* 0x010fc60000400000 */
[----:B------:R-:W-:Y:S01]  /*3af0*/  FADD R49, R0, R29 ;  /* 0x0000001d00317221 */ /* 0x000fe20000000000 */
[----:B------:R-:W-:Y:S01]  /*3b00*/  FADD R0, R10, R43 ;  /* 0x0000002b0a007221 */ /* 0x000fe20000000000 */
[----:B------:R-:W-:Y:S01]  /*3b10*/  FADD R29, R14, R51 ;  /* 0x000000330e1d7221 */ /* 0x000fe20000000000 */
[----:B------:R-:W3:Y:S01]  /*3b20*/  MUFU.EX2 R54, R2 ;  /* 0x0000000200367308 */ /* 0x000ee20000000800 */
[----:B-1----:R-:W-:Y:S01]  /*3b30*/  @!P3 FMUL R46, R46, R46 ;  /* 0x0000002e2e2eb220 */ /* 0x002fe20000400000 */
[----:B------:R-:W-:Y:S01]  /*3b40*/  FADD R53, R0, R33 ;  /* 0x0000002100357221 */ /* 0x000fe20000000000 */
        /* <DEDUP_REMOVED lines=12> */
[----:B--2---:R-:W-:Y:S01]  /*3c10*/  @!P6 FMUL R77, R77, R77 ;  /* 0x0000004d4d4de220 */ /* 0x004fe20000400000 */
[----:B------:R-:W-:Y:S01]  /*3c20*/  FADD R41, R0, R37 ;  /* 0x0000002500297221 */ /* 0x000fe20000000000 */
[----:B---3--:R-:W-:Y:S01]  /*3c30*/  @!P5 FMUL R54, R54, R54 ;  /* 0x000000363636d220 */ /* 0x008fe20000400000 */
        /* <DEDUP_REMOVED lines=21> */
[----:B------:R-:W-:Y:S01]  /*3d90*/  MOV R25, UR7 ;  /* 0x0000000700197c02 */ /* 0x000fe20008000f00 */
[----:B------:R-:W-:Y:S01]  /*3da0*/  FADD R2, R45, R2 ;  /* 0x000000022d027221 */ /* 0x000fe20000000000 */
[----:B------:R-:W-:Y:S01]  /*3db0*/  FADD R41, R41, R0 ;  /* 0x0000000029297221 */ /* 0x000fe20000000000 */
[----:B------:R-:W-:Y:S01]  /*3dc0*/  FADD R49, R49, R76 ;  /* 0x0000004c31317221 */ /* 0x000fe20000000000 */
[----:B------:R-:W-:Y:S01]  /*3dd0*/  FADD R80, R53, R80 ;  /* 0x0000005035507221 */ /* 0x000fe20000000000 */
[----:B------:R-:W-:Y:S01]  /*3de0*/  F2FP.BF16.F32.PACK_AB R39, R39, R24 ;  /* 0x000000182727723e */ /* 0x000fe200000010ff */
[----:B------:R1:W-:Y:S01]  /*3df0*/  SYNCS.ARRIVE.TRANS64.A1T0 RZ, [R25+UR11], RZ ;  /* 0x000000ff19ff79a7 */ /* 0x0003e2000810000b */
[----:B------:R-:W-:Y:S01]  /*3e00*/  F2FP.BF16.F32.PACK_AB R24, R26, R17 ;  /* 0x000000111a18723e */ /* 0x000fe200000010ff */
[----:B------:R-:W-:Y:S01]  /*3e10*/  FADD R2, R41, R2 ;  /* 0x0000000229027221 */ /* 0x000fe20000000000 */
[----:B------:R-:W-:Y:S01]  /*3e20*/  F2FP.BF16.F32.PACK_AB R26, R19, R28 ;  /* 0x0000001c131a723e */ /* 0x000fe200000010ff */
[----:B------:R-:W-:Y:S01]  /*3e30*/  FADD R0, R49, R80 ;  /* 0x0000005031007221 */ /* 0x000fe20000000000 */
[----:B------:R-:W-:-:S02]  /*3e40*/  F2FP.BF16.F32.PACK_AB R41, R43, R58 ;  /* 0x0000003a2b29723e */ /* 0x000fc400000010ff */
[----:B------:R-:W-:Y:S02]  /*3e50*/  F2FP.BF16.F32.PACK_AB R28, R21, R32 ;  /* 0x00000020151c723e */ /* 0x000fe400000010ff */
[----:B------:R-:W-:Y:S02]  /*3e60*/  F2FP.BF16.F32.PACK_AB R43, R47, R62 ;  /* 0x0000003e2f2b723e */ /* 0x000fe400000010ff */
[----:B------:R-:W-:Y:S02]  /*3e70*/  F2FP.BF16.F32.PACK_AB R45, R51, R66 ;  /* 0x00000042332d723e */ /* 0x000fe400000010ff */
[----:B------:R-:W-:Y:S02]  /*3e80*/  F2FP.BF16.F32.PACK_AB R32, R59, R40 ;  /* 0x000000283b20723e */ /* 0x000fe400000010ff */
[----:B-1----:R-:W-:Y:S02]  /*3e90*/  F2FP.BF16.F32.PACK_AB R25, R10, R9 ;  /* 0x000000090a19723e */ /* 0x002fe400000010ff */
[----:B------:R-:W-:-:S02]  /*3ea0*/  F2FP.BF16.F32.PACK_AB R29, R14, R11 ;  /* 0x0000000b0e1d723e */ /* 0x000fc400000010ff */
[----:B------:R-:W-:Y:S02]  /*3eb0*/  F2FP.BF16.F32.PACK_AB R33, R18, R13 ;  /* 0x0000000d1221723e */ /* 0x000fe400000010ff */
[----:B------:R-:W-:Y:S02]  /*3ec0*/  F2FP.BF16.F32.PACK_AB R37, R22, R15 ;  /* 0x0000000f1625723e */ /* 0x000fe400000010ff */
[----:B------:R-:W-:Y:S02]  /*3ed0*/  F2FP.BF16.F32.PACK_AB R47, R89, R70 ;  /* 0x00000046592f723e */ /* 0x000fe400000010ff */
[----:B------:R-:W-:Y:S02]  /*3ee0*/  F2FP.BF16.F32.PACK_AB R49, R91, R74 ;  /* 0x0000004a5b31723e */ /* 0x000fe400000010ff */
[----:B------:R-:W-:Y:S02]  /*3ef0*/  F2FP.BF16.F32.PACK_AB R51, R83, R78 ;  /* 0x0000004e5333723e */ /* 0x000fe400000010ff */
        /* <DEDUP_REMOVED lines=10> */
[----:B------:R-:W-:Y:S01]  /*3fa0*/  F2FP.BF16.F32.PACK_AB R54, R54, R77 ;  /* 0x0000004d3636723e */ /* 0x000fe200000010ff */
[----:B------:R-:W-:Y:S06]  /*3fb0*/  @!P0 BRA `(.L_x_19) ;  /* 0x0000000000048947 */ /* 0x000fec0003800000 */
[----:B------:R-:W-:Y:S01]  /*3fc0*/  BPT.TRAP 0x1 ;  /* 0x000000040000795c */ /* 0x000fe20000300000 */
.L_x_19:
[----:B------:R-:W1:Y:S01]  /*3fd0*/  SYNCS.PHASECHK.TRANS64.TRYWAIT P1, [UR37+0x30008], R6 ;  /* 0x03000806ff0075a7 */ /* 0x000e620008020165 */
[----:B------:R-:W-:Y:S01]  /*3fe0*/  ULOP3.LUT UR7, UR10, 0x4000000, URZ, 0xfc, !UPT ;  /* 0x040000000a077892 */ /* 0x000fe2000f8efc3f */
[----:B-1----:R-:W-:Y:S11]  /*3ff0*/  @!P1 BRA `(.L_x_20) ;  /* 0x00000094004c9947 */ /* 0x002ff60003800000 */
.L_x_108:
[----:B------:R-:W-:Y:S01]  /*4000*/  UIADD3 UR10, UR7, 0x800, URZ ;  /* 0x00000800070a7890 */ /* 0x000fe2000fffe03f */
[----:B------:R-:W-:Y:S01]  /*4010*/  WARPGROUP.ARRIVE ;  /* 0x00000000000079c5 */ /* 0x000fe20000000000 */
[----:B------:R-:W-:Y:S01]  /*4020*/  UMOV UR11, 0x40000040 ;  /* 0x40000040000b7882 */ /* 0x000fe20000000000 */
[----:B------:R-:W-:-:S06]  /*4030*/  F2FP.BF16.F32.PACK_AB R55, R8, R55 ;  /* 0x000000370837723e */ /* 0x000fcc00000010ff */
[----:B------:R-:W-:Y:S01]  /*4040*/  HGMMA.64x128x16.F32.BF16 R88, R24, gdesc[UR8].tnspB, RZ, !UPT, gsb0 ;  /* 0x41e0000818587df0 */ /* 0x000fe2000c0018ff */
[----:B------:R-:W-:Y:S01]  /*4050*/  UIADD3 UR10, UR7, 0x880, URZ ;  /* 0x00000880070a7890 */ /* 0x000fe2000fffe03f */
[----:B------:R-:W-:Y:S01]  /*4060*/  UMOV UR11, 0x40000040 ;  /* 0x40000040000b7882 */ /* 0x000fe20000000000 */
[----:B------:R-:W-:Y:S02]  /*4070*/  WARPGROUP.DEPBAR.LE gsb0, 0x0 ;  /* 0x00008000000079c5 */ /* 0x000fe40000010000 */
[----:B------:R-:W-:-:S07]  /*4080*/  WARPGROUP.ARRIVE ;  /* 0x00000000000079c5 */ /* 0x000fce0000000000 */
[----:B------:R-:W-:Y:S01]  /*4090*/  HGMMA.64x128x16.F32.BF16 R88, R28, gdesc[UR8].tnspB, R88, gsb0 ;  /* 0x41e000081c587df0 */ /* 0x000fe20008001858 */
        /* <DEDUP_REMOVED lines=29> */
[----:B------:R-:W-:Y:S03]  /*4270*/  HGMMA.64x128x16.F32.BF16 R88, R52, gdesc[UR8].tnspB, R88, gsb0 ;  /* 0x41e0000834587df0 */ /* 0x000fe60008001858 */
[----:B------:R-:W-:Y:S02]  /*4280*/  WARPGROUP.DEPBAR.LE gsb0, 0x0 ;  /* 0x00008000000079c5 */ /* 0x000fe40000010000 */
[----:B------:R-:W-:Y:S05]  /*4290*/  @!P0 BRA `(.L_x_21) ;  /* 0x0000000000048947 */ /* 0x000fea0003800000 */
[----:B------:R-:W-:Y:S01]  /*42a0*/  BPT.TRAP 0x1 ;  /* 0x000000040000795c */ /* 0x000fe20000300000 */
.L_x_21:
[----:B------:R-:W-:Y:S01]  /*42b0*/  UISETP.GT.U32.AND UP0, UPT, UR4, 0x1, UPT ;  /* 0x000000010400788c */ /* 0x000fe2000bf04070 */
[----:B------:R-:W-:Y:S01]  /*42c0*/  MOV R10, RZ ;  /* 0x000000ff000a7202 */ /* 0x000fe20000000f00 */
[----:B------:R-:W-:-:S04]  /*42d0*/  UIADD3 UR10, UR37, 0x30028, URZ ;  /* 0x00030028250a7890 */ /* 0x000fc8000fffe03f */
[----:B------:R-:W-:Y:S01]  /*42e0*/  PLOP3.LUT P1, PT, PT, PT, UP0, 0x80, 0x0 ;  /* 0x000000000000781c */ /* 0x000fe20003f2f008 */
[----:B------:R-:W-:-:S09]  /*42f0*/  UPRMT UR10, URZ, 0x654, UR10 ;  /* 0x000006543f0a7896 */ /* 0x000fd2000800000a */
[----:B------:R-:W-:Y:S03]  /*4300*/  SYNCS.ARRIVE.TRANS64.RED.A1T0 RZ, [UR10], RZ ;  /* 0x000000ffffff79a7 */ /* 0x000fe6000810040a */
[----:B------:R-:W-:Y:S05]  /*4310*/  @P1 BRA `(.L_x_22) ;  /* 0x0000000000041947 */ /* 0x000fea0003800000 */
[----:B------:R-:W-:Y:S01]  /*4320*/  BPT.TRAP 0x1 ;  /* 0x000000040000795c */ /* 0x000fe20000300000 */
.L_x_22:
[C---:B------:R-:W-:Y:S01]  /*4330*/  ISETP.GE.AND P2, PT, R7.reuse, 0x101, PT ;  /* 0x000001010700780c */ /* 0x040fe20003f46270 */
[----:B------:R-:W-:Y:S01]  /*4340*/  UMOV UR38, 0x1 ;  /* 0x0000000100267882 */ /* 0x000fe20000000000 */
[----:B-1----:R-:W-:Y:S01]  /*4350*/  IADD3 R6, R7, 0x7f, RZ ;  /* 0x0000007f07067810 */ /* 0x002fe20007ffe0ff */
[----:B------:R-:W-:Y:S01]  /*4360*/  UMOV UR4, 0x2 ;  /* 0x0000000200047882 */ /* 0x000fe20000000000 */
[----:B------:R-:W-:Y:S02]  /*4370*/  IADD3 R3, R3, 0x80, RZ ;  /* 0x0000008003037810 */ /* 0x000fe40007ffe0ff */
[----:B------:R-:W-:-:S04]  /*4380*/  SHF.R.S32.HI R9, RZ, 0x1f, R6 ;  /* 0x0000001fff097819 */ /* 0x000fc80000011406 */
[----:B------:R-:W-:-:S04]  /*4390*/  LEA.HI R6, R9, R6, RZ, 0x7 ;  /* 0x0000000609067211 */ /* 0x000fc800078f38ff */
[----:B------:R-:W-:Y:S01]  /*43a0*/  LEA.HI.SX32 R6, R6, 0xffffffff, 0x19 ;  /* 0xffffffff06067811 */ /* 0x000fe200078fcaff */
[----:B------:R-:W-:Y:S06]  /*43b0*/  @!P2 BRA `(.L_x_23) ;  /* 0x0000002c001ca947 */ /* 0x000fec0003800000 */
[----:B------:R-:W-:Y:S01]  /*43c0*/  MOV R9, R4 ;  /* 0x0000000400097202 */ /* 0x000fe20000000f00 */
[----:B------:R-:W-:Y:S01]  /*43d0*/  IMAD.MOV.U32 R11, RZ, RZ, R5 ;  /* 0x000000ffff0b7224 */ /* 0x000fe200078e0005 */
[----:B------:R-:W-:Y:S01]  /*43e0*/  MOV R10, RZ ;  /* 0x000000ff000a7202 */ /* 0x000fe20000000f00 */
[----:B------:R-:W-:Y:S01]  /*43f0*/  UMOV UR4, 0x2 ;  /* 0x0000000200047882 */ /* 0x000fe20000000000 */
[----:B------:R-:W-:Y:S01]  /*4400*/  UMOV UR38, 0x1 ;  /* 0x0000000100267882 */ /* 0x000fe20000000000 */
[----:B------:R-:W-:-:S05]  /*4410*/  ULDC UR39, c[0x0][0x604] ;  /* 0x0001810000277ab9 */ /* 0x000fca0000000800 */
.L_x_34:
[----:B------:R-:W-:-:S13]  /*4420*/  PLOP3.LUT P3, PT, PT, PT, UP1, 0x80, 0x0 ;  /* 0x000000000000781c */ /* 0x000fda0003f6f018 */
[----:B------:R-:W-:Y:S05]  /*4430*/  @!P3 BRA `(.L_x_24) ;  /* 0x000000000004b947 */ /* 0x000fea0003800000 */
[----:B------:R-:W-:Y:S01]  /*4440*/  BPT.TRAP 0x1 ;  /* 0x000000040000795c */ /* 0x000fe20000300000 */
.L_x_24:
[----:B------:R-:W-:Y:S01]  /*4450*/  ULEA UR10, UR4, UR37, 0x3 ;  /* 0x00000025040a7291 */ /* 0x000fe2000f8e183f */
[----:B------:R-:W-:-:S08]  /*4460*/  SHF.L.U32 R4, R10, 0x1f, RZ ;  /* 0x0000001f0a047819 */ /* 0x000fd000000006ff */
[----:B------:R-:W1:Y:S02]  /*4470*/  SYNCS.PHASECHK.TRANS64.TRYWAIT P2, [UR10+0x30000], R4 ;  /* 0x03000004ff0075a7 */ /* 0x000e64000804014a */
[----:B-1----:R-:W-:Y:S05]  /*4480*/  @!P2 BRA `(.L_x_25) ;  /* 0x000000900040a947 */ /* 0x002fea0003800000 */
.L_x_109:
[----:B------:R-:W-:Y:S01]  /*4490*/  ULEA UR10, UR4, UR6, 0xb ;  /* 0x00000006040a7291 */ /* 0x000fe2000f8e583f */
[----:B------:R-:W-:Y:S01]  /*44a0*/  WARPGROUP.ARRIVE ;  /* 0x00000000000079c5 */ /* 0x000fe20000000000 */
[----:B------:R-:W-:Y:S01]  /*44b0*/  UMOV UR11, 0x40000040 ;  /* 0x40000040000b7882 */ /* 0x000fe20000000000 */
[----:B------:R-:W-:Y:S01]  /*44c0*/  UMOV UR15, 0x40000040 ;  /* 0x40000040000f7882 */ /* 0x000fe20000000000 */
[----:B------:R-:W-:Y:S02]  /*44d0*/  UIADD3 UR14, UR10, 0x2, URZ ;  /* 0x000000020a0e7890 */ /* 0x000fe4000fffe03f */
[----:B------:R-:W-:Y:S01]  /*44e0*/  UIADD3 UR18, UR10, 0x4, URZ ;  /* 0x000000040a127890 */ /* 0x000fe2000fffe03f */
[----:B------:R-:W-:Y:S02]  /*44f0*/  UMOV UR19, 0x40000040 ;  /* 0x4000004000137882 */ /* 0x000fe40000000000 */
[----:B------:R-:W-:Y:S01]  /*4500*/  HGMMA.64x128x16.F32.BF16 R24, gdesc[UR8], RZ, !UPT, gsb0 ;  /* 0x01e00000081879f0 */ /* 0x000fe2000c0018ff */
[----:B------:R-:W-:Y:S01]  /*4510*/  UIADD3 UR22, UR10, 0x6, URZ ;  /* 0x000000060a167890 */ /* 0x000fe2000fffe03f */
[----:B------:R-:W-:Y:S01]  /*4520*/  UMOV UR23, 0x40000040 ;  /* 0x4000004000177882 */ /* 0x000fe20000000000 */
        /* <DEDUP_REMOVED lines=8> */
[----:B------:R-:W-:-:S04]  /*45b0*/  UIADD3 UR4, UR4, 0x1, URZ ;  /* 0x0000000104047890 */ /* 0x000fc8000fffe03f */
[----:B------:R-:W-:-:S04]  /*45c0*/  UISETP.NE.AND UP0, UPT, UR4, 0x5, UPT ;  /* 0x000000050400788c */ /* 0x000fc8000bf05270 */
[----:B------:R-:W-:Y:S02]  /*45d0*/  USEL UR10, URZ, 0x1, UP0 ;  /* 0x000000013f0a7887 */ /* 0x000fe40008000000 */
[----:B------:R-:W-:-:S04]  /*45e0*/  USEL UR4, UR4, URZ, UP0 ;  /* 0x0000003f04047287 */ /* 0x000fc80008000000 */
[----:B------:R-:W-:Y:S01]  /*45f0*/  LOP3.LUT R7, R10, UR10, RZ, 0x3c, !PT ;  /* 0x0000000a0a077c12 */ /* 0x000fe2000f8e3cff */
        /* <DEDUP_REMOVED lines=22> */
[----:B------:R-:W-:Y:S05]  /*4760*/  @!P3 BRA `(.L_x_26) ;  /* 0x000000000004b947 */ /* 0x000fea0003800000 */
[----:B------:R-:W-:Y:S01]  /*4770*/  BPT.TRAP 0x1 ;  /* 0x000000040000795c */ /* 0x000fe20000300000 */
.L_x_26:
[----:B-1----:R-:W-:Y:S01]  /*4780*/  FMNMX R4, R24, R9, !PT ;  /* 0x0000000918047209 */ /* 0x002fe20007800000 */
[----:B------:R-:W-:Y:S01]  /*4790*/  ULEA UR10, UR4, UR37, 0x3 ;  /* 0x00000025040a7291 */ /* 0x000fe2000f8e183f */
[----:B------:R-:W-:Y:S02]  /*47a0*/  FMNMX R10, R26, R11, !PT ;  /* 0x0000000b1a0a7209 */ /* 0x000fe40007800000 */
[----:B------:R-:W-:-:S04]  /*47b0*/  FMNMX R5, R25, R4, !PT ;  /* 0x0000000419057209 */ /* 0x000fc80007800000 */
        /* <DEDUP_REMOVED lines=29> */
[----:B------:R-:W-:-:S05]  /*4990*/  FMNMX R5, R85, R4, !PT ;  /* 0x0000000455057209 */ /* 0x000fca0007800000 */
[----:B------:R-:W1:Y:S02]  /*49a0*/  SHFL.BFLY PT, R4, R5, 0x1, 0x1f ;  /* 0x0c201f0005047f89 */ /* 0x000e6400000e0000 */
[----:B-1----:R-:W-:-:S05]  /*49b0*/  FMNMX R8, R5, R4, !PT ;  /* 0x0000000405087209 */ /* 0x002fca0007800000 */
[----:B------:R-:W1:Y:S02]  /*49c0*/  SHFL.BFLY PT, R13, R8, 0x2, 0x1f ;  /* 0x0c401f00080d7f89 */ /* 0x000e6400000e0000 */
[----:B-1----:R-:W-:Y:S02]  /*49d0*/  FMNMX R4, R8, R13, !PT ;  /* 0x0000000d08047209 */ /* 0x002fe40007800000 */
[----:B------:R-:W-:Y:S02]  /*49e0*/  FMNMX R13, R27, R10, !PT ;  /* 0x0000000a1b0d7209 */ /* 0x000fe40007800000 */
[----:B------:R-:W-:Y:S02]  /*49f0*/  FSETP.NEU.AND P2, PT, R4, -INF , PT ;  /* 0xff8000000400780b */ /* 0x000fe40003f4d000 */
[----:B------:R-:W-:Y:S02]  /*4a00*/  FMNMX R10, R30, R13, !PT ;  /* 0x0000000d1e0a7209 */ /* 0x000fe40007800000 */
[----:B------:R-:W-:-:S02]  /*4a10*/  FSEL R18, R4, RZ, P2 ;  /* 0x000000ff04127208 */ /* 0x000fc40001000000 */
[----:B------:R-:W-:-:S03]  /*4a20*/  FMNMX R5, R31, R10, !PT ;  /* 0x0000000a1f057209 */ /* 0x000fc60007800000 */
[----:B------:R-:W-:Y:S01]  /*4a30*/  FMUL R152, R18, UR39 ;  /* 0x0000002712987c20 */ /* 0x000fe20008400000 */
[----:B------:R-:W-:Y:S01]  /*4a40*/  FMNMX R10, R34, R5, !PT ;  /* 0x00000005220a7209 */ /* 0x000fe20007800000 */
[----:B------:R-:W-:Y:S02]  /*4a50*/  FADD R9, -R18, R9 ;  /* 0x0000000912097221 */ /* 0x000fe40000000100 */
[--C-:B------:R-:W-:Y:S01]  /*4a60*/  FFMA R24, R24, UR39, -R152.reuse ;  /* 0x0000002718187c23 */ /* 0x100fe20008000898 */
[--C-:B------:R-:W-:Y:S01]  /*4a70*/  FFMA R13, R25, UR39, -R152.reuse ;  /* 0x00000027190d7c23 */ /* 0x100fe20008000898 */
[--C-:B------:R-:W-:Y:S01]  /*4a80*/  FFMA R8, R28, UR39, -R152.reuse ;  /* 0x000000271c087c23 */ /* 0x100fe20008000898 */
[----:B------:R-:W-:Y:S01]  /*4a90*/  FMNMX R5, R35, R10, !PT ;  /* 0x0000000a23057209 */ /* 0x000fe20007800000 */
[--C-:B------:R-:W-:Y:S01]  /*4aa0*/  FFMA R17, R33, UR39, -R152.reuse ;  /* 0x0000002721117c23 */ /* 0x100fe20008000898 */
[----:B------:R-:W-:Y:S01]  /*4ab0*/  FSETP.GEU.AND P6, PT, R24, -126, PT ;  /* 0xc2fc00001800780b */ /* 0x000fe20003fce000 */
[--C-:B------:R-:W-:Y:S01]  /*4ac0*/  FFMA R15, R29, UR39, -R152.reuse ;  /* 0x000000271d0f7c23 */ /* 0x100fe20008000898 */
[----:B------:R-:W-:Y:S01]  /*4ad0*/  FSETP.GEU.AND P3, PT, R13, -126, PT ;  /* 0xc2fc00000d00780b */ /* 0x000fe20003f6e000 */
[--C-:B------:R-:W-:Y:S01]  /*4ae0*/  FFMA R28, R32, UR39, -R152.reuse ;  /* 0x00000027201c7c23 */ /* 0x100fe20008000898 */
[----:B------:R-:W-:Y:S01]  /*4af0*/  FMNMX R10, R38, R5, !PT ;  /* 0x00000005260a7209 */ /* 0x000fe20007800000 */
        /* <DEDUP_REMOVED lines=8> */
[----:B------:R-:W-:Y:S01]  /*4b80*/  @!P6 FMUL R24, R24, 0.5 ;  /* 0x3f0000001818e820 */ /* 0x000fe20000400000 */
[----:B------:R-:W-:Y:S01]  /*4b90*/  FSETP.GEU.AND P2, PT, R28, -126, PT ;  /* 0xc2fc00001c00780b */ /* 0x000fe20003f4e000 */
[----:B------:R-:W-:Y:S01]  /*4ba0*/  @!P3 FMUL R13, R13, 0.5 ;  /* 0x3f0000000d0db820 */ /* 0x000fe20000400000 */
[----:B------:R-:W-:Y:S01]  /*4bb0*/  FMNMX R5, R43, R10, !PT ;  /* 0x0000000a2b057209 */ /* 0x000fe20007800000 */
[--C-:B------:R-:W-:Y:S01]  /*4bc0*/  FFMA R10, R36, UR39, -R152.reuse ;  /* 0x00000027240a7c23 */ /* 0x100fe20008000898 */
[--C-:B------:R-:W-:Y:S01]  /*4bd0*/  FFMA R36, R48, UR39, -R152.reuse ;  /* 0x0000002730247c23 */ /* 0x100fe20008000898 */
[----:B------:R-:W1:Y:S01]  /*4be0*/  MUFU.EX2 R24, R24 ;  /* 0x0000001800187308 */ /* 0x000e620000000800 */
[----:B------:R-:W-:Y:S01]  /*4bf0*/  @!P4 FMUL R8, R8, 0.5 ;  /* 0x3f0000000808c820 */ /* 0x000fe20000400000 */
[----:B------:R-:W-:Y:S01]  /*4c00*/  FMNMX R12, R46, R5, !PT ;  /* 0x000000052e0c7209 */ /* 0x000fe20007800000 */
[--C-:B------:R-:W-:Y:S01]  /*4c10*/  FFMA R41, R53, UR39, -R152.reuse ;  /* 0x0000002735297c23 */ /* 0x100fe20008000898 */
[----:B------:R-:W-:Y:S01]  /*4c20*/  @!P5 FMUL R15, R15, 0.5 ;  /* 0x3f0000000f0fd820 */ /* 0x000fe20000400000 */
[--C-:B------:R-:W-:Y:S01]  /*4c30*/  FFMA R37, R49, UR39, -R152.reuse ;  /* 0x0000002731257c23 */ /* 0x100fe20008000898 */
[----:B------:R-:W-:Y:S01]  /*4c40*/  FMNMX R5, R47, R12, !PT ;  /* 0x0000000c2f057209 */ /* 0x000fe20007800000 */
[--C-:B------:R-:W-:Y:S01]  /*4c50*/  FFMA R45, R56, UR39, -R152.reuse ;  /* 0x00000027382d7c23 */ /* 0x100fe20008000898 */
[----:B------:R-:W2:Y:S01]  /*4c60*/  MUFU.EX2 R13, R13 ;  /* 0x0000000d000d7308 */ /* 0x000ea20000000800 */
[----:B------:R-:W-:Y:S01]  /*4c70*/  @!P2 FMUL R28, R28, 0.5 ;  /* 0x3f0000001c1ca820 */ /* 0x000fe20000400000 */
[----:B------:R-:W-:Y:S01]  /*4c80*/  FMNMX R12, R50, R5, !PT ;  /* 0x00000005320c7209 */ /* 0x000fe20007800000 */
[--C-:B------:R-:W-:Y:S01]  /*4c90*/  FFMA R40, R57, UR39, -R152.reuse ;  /* 0x0000002739287c23 */ /* 0x100fe20008000898 */
[--C-:B------:R-:W-:Y:S01]  /*4ca0*/  FFMA R53, R64, UR39, -R152.reuse ;  /* 0x0000002740357c23 */ /* 0x100fe20008000898 */
[--C-:B------:R-:W-:Y:S01]  /*4cb0*/  FFMA R49, R60, UR39, -R152.reuse ;  /* 0x000000273c317c23 */ /* 0x100fe20008000898 */
[----:B------:R-:W-:Y:S01]  /*4cc0*/  FMNMX R5, R51, R12, !PT ;  /* 0x0000000c33057209 */ /* 0x000fe20007800000 */
[--C-:B------:R-:W-:Y:S01]  /*4cd0*/  FFMA R57, R68, UR39, -R152.reuse ;  /* 0x0000002744397c23 */ /* 0x100fe20008000898 */
[----:B------:R-:W3:Y:S01]  /*4ce0*/  MUFU.EX2 R8, R8 ;  /* 0x0000000800087308 */ /* 0x000ee20000000800 */
[----:B-1----:R-:W-:Y:S01]  /*4cf0*/  @!P6 FMUL R24, R24, R24 ;  /* 0x000000181818e220 */ /* 0x002fe20000400000 */
[----:B------:R-:W-:Y:S01]  /*4d00*/  FSETP.GEU.AND P6, PT, R17, -126, PT ;  /* 0xc2fc00001100780b */ /* 0x000fe20003fce000 */
[--C-:B------:R-:W-:Y:S01]  /*4d10*/  FFMA R48, R73, UR39, -R152.reuse ;  /* 0x0000002749307c23 */ /* 0x100fe20008000898 */
[----:B------:R-:W-:Y:S01]  /*4d20*/  FMNMX R12, R54, R5, !PT ;  /* 0x00000005360c7209 */ /* 0x000fe20007800000 */
[--C-:B------:R-:W-:Y:S01]  /*4d30*/  FFMA R56, R85, UR39, -R152.reuse ;  /* 0x0000002755387c23 */ /* 0x100fe20008000898 */
[----:B------:R-:W-:Y:S01]  /*4d40*/  FFMA R73, R84, UR39, -R152 ;  /* 0x0000002754497c23 */ /* 0x000fe20008000898 */
[----:B------:R-:W-:Y:S01]  /*4d50*/  FMUL R9, R9, UR39 ;  /* 0x0000002709097c20 */ /* 0x000fe20008400000 */
[----:B------:R-:W1:Y:S01]  /*4d60*/  MUFU.EX2 R15, R15 ;  /* 0x0000000f000f7308 */ /* 0x000e620000000800 */
[----:B--2---:R-:W-:Y:S01]  /*4d70*/  @!P3 FMUL R13, R13, R13 ;  /* 0x0000000d0d0db220 */ /* 0x004fe20000400000 */
[----:B------:R-:W-:-:S02]  /*4d80*/  FSETP.GEU.AND P3, PT, R10, -126, PT ;  /* 0xc2fc00000a00780b */ /* 0x000fc40003f6e000 */
[----:B------:R-:W-:Y:S01]  /*4d90*/  FMNMX R5, R55, R12, !PT ;  /* 0x0000000c37057209 */ /* 0x000fe20007800000 */
[--C-:B------:R-:W-:Y:S01]  /*4da0*/  FFMA R12, R44, UR39, -R152.reuse ;  /* 0x000000272c0c7c23 */ /* 0x100fe20008000898 */
[--C-:B------:R-:W-:Y:S01]  /*4db0*/  FFMA R44, R65, UR39, -R152.reuse ;  /* 0x00000027412c7c23 */ /* 0x100fe20008000898 */
[----:B------:R-:W-:Y:S01]  /*4dc0*/  @!P6 FMUL R17, R17, 0.5 ;  /* 0x3f0000001111e820 */ /* 0x000fe20000400000 */
[----:B------:R-:W2:Y:S01]  /*4dd0*/  MUFU.EX2 R28, R28 ;  /* 0x0000001c001c7308 */ /* 0x000ea20000000800 */
[----:B---3--:R-:W-:Y:S01]  /*4de0*/  @!P4 FMUL R8, R8, R8 ;  /* 0x000000080808c220 */ /* 0x008fe20000400000 */
[----:B------:R-:W-:Y:S01]  /*4df0*/  FSETP.GEU.AND P4, PT, R19, -126, PT ;  /* 0xc2fc00001300780b */ /* 0x000fe20003f8e000 */
[----:B------:R-:W-:Y:S01]  /*4e00*/  FFMA R65, R76, UR39, -R152 ;  /* 0x000000274c417c23 */ /* 0x000fe20008000898 */
[----:B------:R-:W-:-:S03]  /*4e10*/  FMNMX R14, R58, R5, !PT ;  /* 0x000000053a0e7209 */ /* 0x000fc60007800000 */
[----:B------:R-:W-:Y:S01]  /*4e20*/  @!P3 FMUL R10, R10, 0.5 ;  /* 0x3f0000000a0ab820 */ /* 0x000fe20000400000 */
[----:B------:R-:W3:Y:S01]  /*4e30*/  MUFU.EX2 R17, R17 ;  /* 0x0000001100117308 */ /* 0x000ee20000000800 */
[----:B-1----:R-:W-:Y:S01]  /*4e40*/  @!P5 FMUL R15, R15, R15 ;  /* 0x0000000f0f0fd220 */ /* 0x002fe20000400000 */
[----:B------:R-:W-:Y:S02]  /*4e50*/  FSETP.GEU.AND P5, PT, R32, -126, PT ;  /* 0xc2fc00002000780b */ /* 0x000fe40003fae000 */
[----:B------:R-:W-:-:S03]  /*4e60*/  FMNMX R5, R59, R14, !PT ;  /* 0x0000000e3b057209 */ /* 0x000fc60007800000 */
[----:B------:R-:W-:Y:S01]  /*4e70*/  @!P4 FMUL R19, R19, 0.5 ;  /* 0x3f0000001313c820 */ /* 0x000fe20000400000 */
[----:B------:R-:W1:Y:S01]  /*4e80*/  MUFU.EX2 R10, R10 ;  /* 0x0000000a000a7308 */ /* 0x000e620000000800 */
[----:B--2---:R-:W-:Y:S01]  /*4e90*/  @!P2 FMUL R28, R28, R28 ;  /* 0x0000001c1c1ca220 */ /* 0x004fe20000400000 */
[----:B------:R-:W-:Y:S02]  /*4ea0*/  FSETP.GEU.AND P2, PT, R21, -126, PT ;  /* 0xc2fc00001500780b */ /* 0x000fe40003f4e000 */
[----:B------:R-:W-:-:S03]  /*4eb0*/  FMNMX R14, R62, R5, !PT ;  /* 0x000000053e0e7209 */ /* 0x000fc60007800000 */
[----:B------:R-:W-:Y:S01]  /*4ec0*/  @!P5 FMUL R32, R32, 0.5 ;  /* 0x3f0000002020d820 */ /* 0x000fe20000400000 */
[----:B------:R-:W2:Y:S01]  /*4ed0*/  MUFU.EX2 R19, R19 ;  /* 0x0000001300137308 */ /* 0x000ea20000000800 */
[----:B---3--:R-:W-:Y:S01]  /*4ee0*/  @!P6 FMUL R17, R17, R17 ;  /* 0x000000111111e220 */ /* 0x008fe20000400000 */
[----:B------:R-:W-:Y:S02]  /*4ef0*/  FSETP.GEU.AND P6, PT, R12, -126, PT ;  /* 0xc2fc00000c00780b */ /* 0x000fe40003fce000 */
        /* <DEDUP_REMOVED lines=10> */
[----:B------:R-:W-:Y:S01]  /*4fa0*/  FMNMX R5, R67, R14, !PT ;  /* 0x0000000e43057209 */ /* 0x000fe20007800000 */
[----:B------:R-:W-:Y:S02]  /*4fb0*/  FFMA R14, R52, UR39, -R152 ;  /* 0x00000027340e7c23 */ /* 0x000fe40008000898 */
[----:B------:R-:W-:Y:S01]  /*4fc0*/  @!P3 FMUL R23, R23, 0.5 ;  /* 0x3f0000001717b820 */ /* 0x000fe20000400000 */
[----:B------:R-:W2:Y:S01]  /*4fd0*/  MUFU.EX2 R12, R12 ;  /* 0x0000000c000c7308 */ /* 0x000ea20000000800 */
[----:B---3--:R-:W-:Y:S01]  /*4fe0*/  @!P5 FMUL R32, R32, R32 ;  /* 0x000000202020d220 */ /* 0x008fe20000400000 */
[----:B------:R-:W-:-:S02]  /*4ff0*/  FSETP.GEU.AND P5, PT, R37, -126, PT ;  /* 0xc2fc00002500780b */ /* 0x000fc40003fae000 */
[----:B------:R-:W-:-:S03]  /*5000*/  FMNMX R16, R70, R5, !PT ;  /* 0x0000000546107209 */ /* 0x000fc60007800000 */
[----:B------:R-:W-:Y:S01]  /*5010*/  @!P4 FMUL R36, R36, 0.5 ;  /* 0x3f0000002424c820 */ /* 0x000fe20000400000 */
[----:B------:R-:W3:Y:S01]  /*5020*/  MUFU.EX2 R23, R23 ;  /* 0x0000001700177308 */ /* 0x000ee20000000800 */
[----:B-1----:R-:W-:Y:S01]  /*5030*/  @!P2 FMUL R21, R21, R21 ;  /* 0x000000151515a220 */ /* 0x002fe20000400000 */
[----:B------:R-:W-:Y:S02]  /*5040*/  FMNMX R5, R71, R16, !PT ;  /* 0x0000001047057209 */ /* 0x000fe40007800000 */
[----:B------:R-:W-:Y:S02]  /*5050*/  FSETP.GEU.AND P2, PT, R14, -126, PT ;  /* 0xc2fc00000e00780b */ /* 0x000fe40003f4e000 */
[----:B------:R-:W-:Y:S01]  /*5060*/  FMNMX R16, R74, R5, !PT ;  /* 0x000000054a107209 */ /* 0x000fe20007800000 */
[----:B------:R-:W-:Y:S01]  /*5070*/  @!P5 FMUL R37, R37, 0.5 ;  /* 0x3f0000002525d820 */ /* 0x000fe20000400000 */
[----:B------:R-:W1:Y:S01]  /*5080*/  MUFU.EX2 R36, R36 ;  /* 0x0000002400247308 */ /* 0x000e620000000800 */
[----:B--2---:R-:W-:Y:S01]  /*5090*/  @!P6 FMUL R12, R12, R12 ;  /* 0x0000000c0c0ce220 */ /* 0x004fe20000400000 */
[----:B------:R-:W-:-:S02]  /*50a0*/  FSETP.GEU.AND P6, PT, R41, -126, PT ;  /* 0xc2fc00002900780b */ /* 0x000fc40003fce000 */
[----:B------:R-:W-:-:S04]  /*50b0*/  FMNMX R5, R75, R16, !PT ;  /* 0x000000104b057209 */ /* 0x000fc80007800000 */
[----:B------:R-:W2:Y:S01]  /*50c0*/  MUFU.EX2 R37, R37 ;  /* 0x0000002500257308 */ /* 0x000ea20000000800 */
[----:B---3--:R-:W-:Y:S01]  /*50d0*/  @!P3 FMUL R23, R23, R23 ;  /* 0x000000171717b220 */ /* 0x008fe20000400000 */
[----:B------:R-:W-:Y:S01]  /*50e0*/  FSETP.GEU.AND P3, PT, R45, -126, PT ;  /* 0xc2fc00002d00780b */ /* 0x000fe20003f6e000 */
[----:B------:R-:W-:Y:S01]  /*50f0*/  @!P2 FMUL R14, R14, 0.5 ;  /* 0x3f0000000e0ea820 */ /* 0x000fe20000400000 */
[----:B------:R-:W-:-:S03]  /*5100*/  FMNMX R16, R78, R5, !PT ;  /* 0x000000054e107209 */ /* 0x000fc60007800000 */
[----:B------:R-:W-:Y:S01]  /*5110*/  @!P6 FMUL R41, R41, 0.5 ;  /* 0x3f0000002929e820 */ /* 0x000fe20000400000 */
[----:B------:R-:W-:Y:S01]  /*5120*/  FMNMX R5, R79, R16, !PT ;  /* 0x000000104f057209 */ /* 0x000fe20007800000 */
[----:B-1----:R-:W-:Y:S01]  /*5130*/  @!P4 FMUL R36, R36, R36 ;  /* 0x000000242424c220 */ /* 0x002fe20000400000 */
[----:B------:R-:W-:Y:S01]  /*5140*/  FSETP.GEU.AND P4, PT, R40, -126, PT ;  /* 0xc2fc00002800780b */ /* 0x000fe20003f8e000 */
[----:B------:R-:W1:Y:S01]  /*5150*/  MUFU.EX2 R14, R14 ;  /* 0x0000000e000e7308 */ /* 0x000e620000000800 */
[----:B------:R-:W-:-:S03]  /*5160*/  FMNMX R16, R82, R5, !PT ;  /* 0x0000000552107209 */ /* 0x000fc60007800000 */
[----:B------:R-:W-:Y:S01]  /*5170*/  @!P3 FMUL R45, R45, 0.5 ;  /* 0x3f0000002d2db820 */ /* 0x000fe20000400000 */
[----:B------:R-:W-:Y:S01]  /*5180*/  FMNMX R5, R83, R16, !PT ;  /* 0x0000001053057209 */ /* 0x000fe20007800000 */
[----:B--2---:R-:W-:Y:S01]  /*5190*/  @!P5 FMUL R37, R37, R37 ;  /* 0x000000252525d220 */ /* 0x004fe20000400000 */
[----:B------:R-:W-:Y:S01]  /*51a0*/  FSETP.GEU.AND P5, PT, R49, -126, PT ;  /* 0xc2fc00003100780b */ /* 0x000fe20003fae000 */
[----:B------:R-:W2:Y:S01]  /*51b0*/  MUFU.EX2 R41, R41 ;  /* 0x0000002900297308 */ /* 0x000ea20000000800 */
[----:B------:R-:W-:Y:S01]  /*51c0*/  FMNMX R20, R86, R5, !PT ;  /* 0x0000000556147209 */ /* 0x000fe20007800000 */
[--C-:B------:R-:W-:Y:S01]  /*51d0*/  FFMA R16, R61, UR39, -R152.reuse ;  /* 0x000000273d107c23 */ /* 0x100fe20008000898 */
[--C-:B------:R-:W-:Y:S01]  /*51e0*/  FFMA R61, R72, UR39, -R152.reuse ;  /* 0x00000027483d7c23 */ /* 0x100fe20008000898 */
[----:B------:R-:W-:Y:S01]  /*51f0*/  @!P4 FMUL R40, R40, 0.5 ;  /* 0x3f0000002828c820 */ /* 0x000fe20000400000 */
[----:B------:R-:W-:Y:S01]  /*5200*/  FMNMX R5, R87, R20, !PT ;  /* 0x0000001457057209 */ /* 0x000fe20007800000 */
[--C-:B------:R-:W-:Y:S01]  /*5210*/  FFMA R20, R69, UR39, -R152.reuse ;  /* 0x0000002745147c23 */ /* 0x100fe20008000898 */
[----:B------:R-:W-:Y:S01]  /*5220*/  FFMA R69, R80, UR39, -R152 ;  /* 0x0000002750457c23 */ /* 0x000fe20008000898 */
[----:B------:R-:W3:Y:S01]  /*5230*/  MUFU.EX2 R45, R45 ;  /* 0x0000002d002d7308 */ /* 0x000ee20000000800 */
[----:B-1----:R-:W-:Y:S01]  /*5240*/  @!P2 FMUL R14, R14, R14 ;  /* 0x0000000e0e0ea220 */ /* 0x002fe20000400000 */
[----:B------:R-:W-:Y:S01]  /*5250*/  FSETP.GEU.AND P2, PT, R16, -126, PT ;  /* 0xc2fc00001000780b */ /* 0x000fe20003f4e000 */
[----:B------:R-:W1:Y:S01]  /*5260*/  SHFL.BFLY PT, R22, R5, 0x1, 0x1f ;  /* 0x0c201f0005167f89 */ /* 0x000e6200000e0000 */
[----:B------:R-:W-:-:S04]  /*5270*/  @!P5 FMUL R49, R49, 0.5 ;  /* 0x3f0000003131d820 */ /* 0x000fc80000400000 */
        /* <DEDUP_REMOVED lines=10> */
[----:B------:R-:W-:Y:S02]  /*5320*/  FSETP.GEU.AND P4, PT, R57, -126, PT ;  /* 0xc2fc00003900780b */ /* 0x000fe40003f8e000 */
[----:B-1----:R-:W-:Y:S01]  /*5330*/  FMNMX R5, R5, R22, !PT ;  /* 0x0000001605057209 */ /* 0x002fe20007800000 */
[----:B------:R-:W-:Y:S02]  /*5340*/  FFMA R22, R77, UR39, -R152 ;  /* 0x000000274d167c23 */ /* 0x000fe40008000898 */
[----:B------:R-:W-:Y:S01]  /*5350*/  @!P3 FMUL R44, R44, 0.5 ;  /* 0x3f0000002c2cb820 */ /* 0x000fe20000400000 */
[----:B------:R-:W1:Y:S01]  /*5360*/  MUFU.EX2 R53, R53 ;  /* 0x0000003500357308 */ /* 0x000e620000000800 */
[----:B--2---:R-:W-:Y:S01]  /*5370*/  @!P5 FMUL R49, R49, R49 ;  /* 0x000000313131d220 */ /* 0x004fe20000400000 */
[----:B------:R-:W-:Y:S01]  /*5380*/  FSETP.GEU.AND P5, PT, R20, -126, PT ;  /* 0xc2fc00001400780b */ /* 0x000fe20003fae000 */
[----:B------:R-:W2:Y:S04]  /*5390*/  SHFL.BFLY PT, R52, R5, 0x2, 0x1f ;  /* 0x0c401f0005347f89 */ /* 0x000ea800000e0000 */
[----:B------:R-:W-:Y:S01]  /*53a0*/  @!P4 FMUL R57, R57, 0.5 ;  /* 0x3f0000003939c820 */ /* 0x000fe20000400000 */
[----:B------:R-:W4:Y:S01]  /*53b0*/  MUFU.EX2 R44, R44 ;  /* 0x0000002c002c7308 */ /* 0x000f220000000800 */
[----:B---3--:R-:W-:Y:S01]  /*53c0*/  @!P2 FMUL R16, R16, R16 ;  /* 0x000000101010a220 */ /* 0x008fe20000400000 */
[----:B------:R-:W-:-:S05]  /*53d0*/  FSETP.GEU.AND P2, PT, R61, -126, PT ;  /* 0xc2fc00003d00780b */ /* 0x000fca0003f4e000 */
[----:B------:R-:W-:Y:S01]  /*53e0*/  @!P5 FMUL R20, R20, 0.5 ;  /* 0x3f0000001414d820 */ /* 0x000fe20000400000 */
[----:B------:R-:W3:Y:S01]  /*53f0*/  MUFU.EX2 R57, R57 ;  /* 0x0000003900397308 */ /* 0x000ee20000000800 */
[----:B-1----:R-:W-:Y:S01]  /*5400*/  @!P6 FMUL R53, R53, R53 ;  /* 0x000000353535e220 */ /* 0x002fe20000400000 */
[----:B------:R-:W-:-:S05]  /*5410*/  FSETP.GEU.AND P6, PT, R48, -126, PT ;  /* 0xc2fc00003000780b */ /* 0x000fca0003fce000 */
[----:B------:R-:W-:Y:S01]  /*5420*/  @!P2 FMUL R61, R61, 0.5 ;  /* 0x3f0000003d3da820 */ /* 0x000fe20000400000 */
[----:B------:R-:W1:Y:S01]  /*5430*/  MUFU.EX2 R20, R20 ;  /* 0x0000001400147308 */ /* 0x000e620000000800 */
[----:B----4-:R-:W-:Y:S01]  /*5440*/  @!P3 FMUL R44, R44, R44 ;  /* 0x0000002c2c2cb220 */ /* 0x010fe20000400000 */
[----:B------:R-:W-:Y:S02]  /*5450*/  FSETP.GEU.AND P3, PT, R65, -126, PT ;  /* 0xc2fc00004100780b */ /* 0x000fe40003f6e000 */
[----:B--2---:R-:W-:Y:S01]  /*5460*/  FMNMX R5, R5, R52, !PT ;  /* 0x0000003405057209 */ /* 0x004fe20007800000 */
[----:B------:R-:W-:Y:S02]  /*5470*/  FFMA R52, R81, UR39, -R152 ;  /* 0x0000002751347c23 */ /* 0x000fe40008000898 */
[----:B------:R-:W-:Y:S01]  /*5480*/  @!P6 FMUL R48, R48, 0.5 ;  /* 0x3f0000003030e820 */ /* 0x000fe20000400000 */
[----:B------:R-:W2:Y:S01]  /*5490*/  MUFU.EX2 R61, R61 ;  /* 0x0000003d003d7308 */ /* 0x000ea20000000800 */
        /* <DEDUP_REMOVED lines=8> */
[----:B--2---:R-:W-:Y:S01]  /*5520*/  @!P2 FMUL R61, R61, R61 ;  /* 0x0000003d3d3da220 */ /* 0x004fe20000400000 */
[----:B------:R-:W-:-:S04]  /*5530*/  FSETP.NEU.AND P2, PT, R5, -INF , PT ;  /* 0xff8000000500780b */ /* 0x000fc80003f4d000 */
[----:B------:R-:W-:Y:S01]  /*5540*/  FSEL R72, R5, RZ, P2 ;  /* 0x000000ff05487208 */ /* 0x000fe20001000000 */
[----:B------:R-:W-:Y:S01]  /*5550*/  @!P5 FMUL R69, R69, 0.5 ;  /* 0x3f0000004545d820 */ /* 0x000fe20000400000 */
[----:B------:R-:W2:Y:S01]  /*5560*/  MUFU.EX2 R22, R22 ;  /* 0x0000001600167308 */ /* 0x000ea20000000800 */
[----:B---3--:R-:W-:Y:S01]  /*5570*/  @!P6 FMUL R48, R48, R48 ;  /* 0x000000303030e220 */ /* 0x008fe20000400000 */
[----:B------:R-:W-:Y:S01]  /*5580*/  FSETP.GEU.AND P6, PT, R52, -126, PT ;  /* 0xc2fc00003400780b */ /* 0x000fe20003fce000 */
[C---:B------:R-:W-:Y:S01]  /*5590*/  FMUL R76, R72.reuse, UR39 ;  /* 0x00000027484c7c20 */ /* 0x040fe20008400000 */
[----:B------:R-:W-:Y:S01]  /*55a0*/  FSETP.GEU.AND P2, PT, R73, -126, PT ;  /* 0xc2fc00004900780b */ /* 0x000fe20003f4e000 */
[----:B------:R-:W-:Y:S01]  /*55b0*/  FADD R80, -R72, R11 ;  /* 0x0000000b48507221 */ /* 0x000fe20000000100 */
[----:B------:R-:W-:Y:S01]  /*55c0*/  FADD R11, R24, R45 ;  /* 0x0000002d180b7221 */ /* 0x000fe20000000000 */
[--C-:B------:R-:W-:Y:S01]  /*55d0*/  FFMA R25, R26, UR39, -R76.reuse ;  /* 0x000000271a197c23 */ /* 0x100fe2000800084c */
[----:B------:R-:W3:Y:S01]  /*55e0*/  MUFU.EX2 R69, R69 ;  /* 0x0000004500457308 */ /* 0x000ee20000000800 */
[----:B-1----:R-:W-:Y:S01]  /*55f0*/  @!P3 FMUL R65, R65, R65 ;  /* 0x000000414141b220 */ /* 0x002fe20000400000 */
[----:B------:R-:W-:Y:S01]  /*5600*/  FSETP.GEU.AND P3, PT, R56, -126, PT ;  /* 0xc2fc00003800780b */ /* 0x000fe20003f6e000 */
[--C-:B------:R-:W-:Y:S01]  /*5610*/  FFMA R26, R27, UR39, -R76.reuse ;  /* 0x000000271b1a7c23 */ /* 0x100fe2000800084c */
[--C-:B------:R-:W-:Y:S01]  /*5620*/  FFMA R27, R30, UR39, -R76.reuse ;  /* 0x000000271e1b7c23 */ /* 0x100fe2000800084c */
[--C-:B------:R-:W-:Y:S01]  /*5630*/  FFMA R29, R34, UR39, -R76.reuse ;  /* 0x00000027221d7c23 */ /* 0x100fe2000800084c */
[--C-:B------:R-:W-:Y:S01]  /*5640*/  FFMA R35, R35, UR39, -R76.reuse ;  /* 0x0000002723237c23 */ /* 0x100fe2000800084c */
[----:B------:R-:W-:Y:S01]  /*5650*/  @!P6 FMUL R52, R52, 0.5 ;  /* 0x3f0000003434e820 */ /* 0x000fe20000400000 */
[--C-:B------:R-:W-:Y:S01]  /*5660*/  FFMA R31, R31, UR39, -R76.reuse ;  /* 0x000000271f1f7c23 */ /* 0x100fe2000800084c */
[----:B--2---:R-:W-:Y:S01]  /*5670*/  @!P4 FMUL R22, R22, R22 ;  /* 0x000000161616c220 */ /* 0x004fe20000400000 */
[----:B------:R-:W-:Y:S01]  /*5680*/  FSETP.GEU.AND P4, PT, R25, -126, PT ;  /* 0xc2fc00001900780b */ /* 0x000fe20003f8e000 */
[----:B------:R-:W-:Y:S01]  /*5690*/  @!P2 FMUL R73, R73, 0.5 ;  /* 0x3f0000004949a820 */ /* 0x000fe20000400000 */
[--C-:B------:R-:W-:Y:S01]  /*56a0*/  FFMA R39, R39, UR39, -R76.reuse ;  /* 0x0000002727277c23 */ /* 0x100fe2000800084c */
[----:B------:R-:W1:Y:S01]  /*56b0*/  MUFU.EX2 R52, R52 ;  /* 0x0000003400347308 */ /* 0x000e620000000800 */
[--C-:B------:R-:W-:Y:S01]  /*56c0*/  FFMA R43, R43, UR39, -R76.reuse ;  /* 0x000000272b2b7c23 */ /* 0x100fe2000800084c */
[----:B------:R-:W-:Y:S01]  /*56d0*/  @!P3 FMUL R56, R56, 0.5 ;  /* 0x3f0000003838b820 */ /* 0x000fe20000400000 */
[--C-:B------:R-:W-:Y:S01]  /*56e0*/  FFMA R33, R42, UR39, -R76.reuse ;  /* 0x000000272a217c23 */ /* 0x100fe2000800084c */
[----:B---3--:R-:W-:Y:S01]  /*56f0*/  @!P5 FMUL R69, R69, R69 ;  /* 0x000000454545d220 */ /* 0x008fe20000400000 */
[----:B------:R-:W-:Y:S01]  /*5700*/  FSETP.GEU.AND P5, PT, R26, -126, PT ;  /* 0xc2fc00001a00780b */ /* 0x000fe20003fae000 */
[--C-:B------:R-:W-:Y:S01]  /*5710*/  FFMA R47, R47, UR39, -R76.reuse ;  /* 0x000000272f2f7c23 */ /* 0x100fe2000800084c */
[--C-:B------:R-:W-:Y:S01]  /*5720*/  FFMA R55, R55, UR39, -R76.reuse ;  /* 0x0000002737377c23 */ /* 0x100fe2000800084c */
[----:B------:R-:W2:Y:S01]  /*5730*/  MUFU.EX2 R56, R56 ;  /* 0x0000003800387308 */ /* 0x000ea20000000800 */
[--C-:B------:R-:W-:Y:S01]  /*5740*/  FFMA R51, R51, UR39, -R76.reuse ;  /* 0x0000002733337c23 */ /* 0x100fe2000800084c */
[----:B------:R-:W-:Y:S01]  /*5750*/  @!P4 FMUL R25, R25, 0.5 ;  /* 0x3f0000001919c820 */ /* 0x000fe20000400000 */
[--C-:B------:R-:W-:Y:S01]  /*5760*/  FFMA R60, R58, UR39, -R76.reuse ;  /* 0x000000273a3c7c23 */ /* 0x100fe2000800084c */
[--C-:B------:R-:W-:Y:S01]  /*5770*/  FFMA R64, R66, UR39, -R76.reuse ;  /* 0x0000002742407c23 */ /* 0x100fe2000800084c */
[--C-:B------:R-:W-:Y:S01]  /*5780*/  FFMA R66, R70, UR39, -R76.reuse ;  /* 0x0000002746427c23 */ /* 0x100fe2000800084c */
[--C-:B------:R-:W-:Y:S01]  /*5790*/  FFMA R68, R74, UR39, -R76.reuse ;  /* 0x000000274a447c23 */ /* 0x100fe2000800084c */
[--C-:B------:R-:W-:Y:S01]  /*57a0*/  FFMA R62, R62, UR39, -R76.reuse ;  /* 0x000000273e3e7c23 */ /* 0x100fe2000800084c */
[----:B------:R-:W3:Y:S01]  /*57b0*/  MUFU.EX2 R25, R25 ;  /* 0x0000001900197308 */ /* 0x000ee20000000800 */
[----:B-1----:R-:W-:Y:S01]  /*57c0*/  @!P6 FMUL R52, R52, R52 ;  /* 0x000000343434e220 */ /* 0x002fe20000400000 */
[----:B------:R-:W-:Y:S01]  /*57d0*/  FSETP.GEU.AND P6, PT, R27, -126, PT ;  /* 0xc2fc00001b00780b */ /* 0x000fe20003fce000 */
[----:B------:R-:W-:Y:S01]  /*57e0*/  @!P5 FMUL R26, R26, 0.5 ;  /* 0x3f0000001a1ad820 */ /* 0x000fe20000400000 */
[--C-:B------:R-:W-:Y:S01]  /*57f0*/  FFMA R82, R82, UR39, -R76.reuse ;  /* 0x0000002752527c23 */ /* 0x100fe2000800084c */
[--C-:B------:R-:W-:Y:S01]  /*5800*/  FFMA R78, R78, UR39, -R76.reuse ;  /* 0x000000274e4e7c23 */ /* 0x100fe2000800084c */
[--C-:B------:R-:W-:Y:S01]  /*5810*/  FFMA R83, R83, UR39, -R76.reuse ;  /* 0x0000002753537c23 */ /* 0x100fe2000800084c */
[--C-:B------:R-:W-:Y:S01]  /*5820*/  FFMA R79, R79, UR39, -R76.reuse ;  /* 0x000000274f4f7c23 */ /* 0x100fe2000800084c */
[----:B------:R-:W1:Y:S01]  /*5830*/  MUFU.EX2 R73, R73 ;  /* 0x0000004900497308 */ /* 0x000e620000000800 */
[----:B--2---:R-:W-:Y:S01]  /*5840*/  @!P3 FMUL R56, R56, R56 ;  /* 0x000000383838b220 */ /* 0x004fe20000400000 */
[----:B------:R-:W-:Y:S01]  /*5850*/  FSETP.GEU.AND P3, PT, R29, -126, PT ;  /* 0xc2fc00001d00780b */ /* 0x000fe20003f6e000 */
[--C-:B------:R-:W-:Y:S01]  /*5860*/  FFMA R86, R86, UR39, -R76.reuse ;  /* 0x0000002756567c23 */ /* 0x100fe2000800084c */
[----:B------:R-:W-:Y:S01]  /*5870*/  FFMA R87, R87, UR39, -R76 ;  /* 0x0000002757577c23 */ /* 0x000fe2000800084c */
[----:B------:R-:W-:Y:S01]  /*5880*/  FADD R72, R37, R52 ;  /* 0x0000003425487221 */ /* 0x000fe20000000000 */
[----:B------:R-:W-:Y:S01]  /*5890*/  FADD R70, R21, R48 ;  /* 0x0000003015467221 */ /* 0x000fe20000000000 */
[----:B------:R-:W-:Y:S01]  /*58a0*/  @!P6 FMUL R27, R27, 0.5 ;  /* 0x3f0000001b1be820 */ /* 0x000fe20000400000 */
[----:B------:R2:W4:Y:S01]  /*58b0*/  MUFU.EX2 R30, R26 ;  /* 0x0000001a001e7308 */ /* 0x0005220000000800 */
[----:B---3--:R-:W-:Y:S01]  /*58c0*/  @!P4 FMUL R25, R25, R25 ;  /* 0x000000191919c220 */ /* 0x008fe20000400000 */
[----:B------:R-:W-:Y:S01]  /*58d0*/  FSETP.GEU.AND P4, PT, R35, -126, PT ;  /* 0xc2fc00002300780b */ /* 0x000fe20003f8e000 */
[----:B------:R-:W-:Y:S01]  /*58e0*/  FMUL R80, R80, UR39 ;  /* 0x0000002750507c20 */ /* 0x000fe20008400000 */
[----:B------:R-:W-:-:S02]  /*58f0*/  F2FP.BF16.F32.PACK_AB R24, R13, R24 ;  /* 0x000000180d18723e */ /* 0x000fc400000010ff */
[----:B------:R-:W-:Y:S01]  /*5900*/  F2FP.BF16.F32.PACK_AB R48, R48, R61 ;  /* 0x0000003d3030723e */ /* 0x000fe200000010ff */
[----:B------:R-:W-:Y:S01]  /*5910*/  @!P3 FMUL R29, R29, 0.5 ;  /* 0x3f0000001d1db820 */ /* 0x000fe20000400000 */
[----:B------:R-:W3:Y:S01]  /*5920*/  MUFU.EX2 R27, R27 ;  /* 0x0000001b001b7308 */ /* 0x000ee20000000800 */
[----:B-1----:R-:W-:Y:S01]  /*5930*/  @!P2 FMUL R73, R73, R73 ;  /* 0x000000494949a220 */ /* 0x002fe20000400000 */
[----:B------:R-:W-:Y:S01]  /*5940*/  FSETP.GEU.AND P2, PT, R31, -126, PT ;  /* 0xc2fc00001f00780b */ /* 0x000fe20003f4e000 */
[----:B--2---:R-:W-:Y:S01]  /*5950*/  FFMA R26, R38, UR39, -R76 ;  /* 0x00000027261a7c23 */ /* 0x004fe2000800084c */
[----:B------:R-:W-:-:S03]  /*5960*/  F2FP.BF16.F32.PACK_AB R52, R52, R69 ;  /* 0x000000453434723e */ /* 0x000fc600000010ff */
[----:B------:R-:W-:Y:S01]  /*5970*/  @!P4 FMUL R35, R35, 0.5 ;  /* 0x3f0000002323c820 */ /* 0x000fe20000400000 */
[----:B------:R-:W1:Y:S01]  /*5980*/  MUFU.EX2 R29, R29 ;  /* 0x0000001d001d7308 */ /* 0x000e620000000800 */
[----:B----4-:R-:W-:Y:S01]  /*5990*/  @!P5 FMUL R30, R30, R30 ;  /* 0x0000001e1e1ed220 */ /* 0x010fe20000400000 */
[----:B------:R-:W-:-:S05]  /*59a0*/  FSETP.GEU.AND P5, PT, R26, -126, PT ;  /* 0xc2fc00001a00780b */ /* 0x000fca0003fae000 */
[----:B------:R-:W-:Y:S01]  /*59b0*/  @!P2 FMUL R31, R31, 0.5 ;  /* 0x3f0000001f1fa820 */ /* 0x000fe20000400000 */
[----:B------:R2:W4:Y:S01]  /*59c0*/  MUFU.EX2 R38, R35 ;  /* 0x0000002300267308 */ /* 0x0005220000000800 */
[----:B---3--:R-:W-:Y:S01]  /*59d0*/  @!P6 FMUL R27, R27, R27 ;  /* 0x0000001b1b1be220 */ /* 0x008fe20000400000 */
[----:B------:R-:W-:-:S05]  /*59e0*/  FSETP.GEU.AND P6, PT, R39, -126, PT ;  /* 0xc2fc00002700780b */ /* 0x000fca0003fce000 */
[----:B------:R-:W-:Y:S01]  /*59f0*/  @!P5 FMUL R26, R26, 0.5 ;  /* 0x3f0000001a1ad820 */ /* 0x000fe20000400000 */
[----:B------:R-:W3:Y:S01]  /*5a00*/  MUFU.EX2 R34, R31 ;  /* 0x0000001f00227308 */ /* 0x000ee20000000800 */
[----:B-1----:R-:W-:Y:S01]  /*5a10*/  @!P3 FMUL R29, R29, R29 ;  /* 0x0000001d1d1db220 */ /* 0x002fe20000400000 */
[----:B------:R-:W-:Y:S01]  /*5a20*/  FSETP.GEU.AND P3, PT, R43, -126, PT ;  /* 0xc2fc00002b00780b */ /* 0x000fe20003f6e000 */
[----:B--2---:R-:W-:-:S04]  /*5a30*/  FFMA R35, R46, UR39, -R76 ;  /* 0x000000272e237c23 */ /* 0x004fc8000800084c */
[----:B------:R-:W-:Y:S01]  /*5a40*/  @!P6 FMUL R39, R39, 0.5 ;  /* 0x3f0000002727e820 */ /* 0x000fe20000400000 */
[----:B------:R1:W2:Y:S01]  /*5a50*/  MUFU.EX2 R31, R26 ;  /* 0x0000001a001f7308 */ /* 0x0002a20000000800 */
[----:B----4-:R-:W-:Y:S01]  /*5a60*/  @!P4 FMUL R38, R38, R38 ;  /* 0x000000262626c220 */ /* 0x010fe20000400000 */
[----:B------:R-:W-:-:S05]  /*5a70*/  FSETP.GEU.AND P4, PT, R35, -126, PT ;  /* 0xc2fc00002300780b */ /* 0x000fca0003f8e000 */
[----:B------:R-:W-:Y:S01]  /*5a80*/  @!P3 FMUL R43, R43, 0.5 ;  /* 0x3f0000002b2bb820 */ /* 0x000fe20000400000 */
[----:B------:R4:W5:Y:S01]  /*5a90*/  MUFU.EX2 R42, R39 ;  /* 0x00000027002a7308 */ /* 0x0009620000000800 */
[----:B---3--:R-:W-:Y:S01]  /*5aa0*/  @!P2 FMUL R34, R34, R34 ;  /* 0x000000222222a220 */ /* 0x008fe20000400000 */
[----:B------:R-:W-:Y:S01]  /*5ab0*/  FSETP.GEU.AND P2, PT, R33, -126, PT ;  /* 0xc2fc00002100780b */ /* 0x000fe20003f4e000 */
[----:B-1----:R-:W-:Y:S01]  /*5ac0*/  FADD R26, R32, R61 ;  /* 0x0000003d201a7221 */ /* 0x002fe20000000000 */
[----:B------:R-:W-:-:S03]  /*5ad0*/  F2FP.BF16.F32.PACK_AB R32, R21, R32 ;  /* 0x000000201520723e */ /* 0x000fc600000010ff */
[----:B------:R-:W-:Y:S01]  /*5ae0*/  @!P4 FMUL R35, R35, 0.5 ;  /* 0x3f0000002323c820 */ /* 0x000fe20000400000 */
[----:B------:R1:W3:Y:S01]  /*5af0*/  MUFU.EX2 R46, R43 ;  /* 0x0000002b002e7308 */ /* 0x0002e20000000800 */
[----:B----4-:R-:W-:Y:S01]  /*5b00*/  FFMA R39, R50, UR39, -R76 ;  /* 0x0000002732277c23 */ /* 0x010fe2000800084c */
[----:B--2---:R-:W-:Y:S01]  /*5b10*/  @!P5 FMUL R31, R31, R31 ;  /* 0x0000001f1f1fd220 */ /* 0x004fe20000400000 */
[----:B------:R-:W-:Y:S01]  /*5b20*/  FSETP.GEU.AND P5, PT, R47, -126, PT ;  /* 0xc2fc00002f00780b */ /* 0x000fe20003fae000 */
[----:B------:R-:W-:Y:S01]  /*5b30*/  FADD R74, R11, R26 ;  /* 0x0000001a0b4a7221 */ /* 0x000fe20000000000 */
[----:B------:R-:W-:Y:S01]  /*5b40*/  FADD R26, R28, R53 ;  /* 0x000000351c1a7221 */ /* 0x000fe20000000000 */
[----:B------:R-:W-:Y:S01]  /*5b50*/  FADD R11, R13, R40 ;  /* 0x000000280d0b7221 */ /* 0x000fe20000000000 */
[----:B------:R-:W-:Y:S01]  /*5b60*/  @!P2 FMUL R33, R33, 0.5 ;  /* 0x3f0000002121a820 */ /* 0x000fe20000400000 */
[----:B------:R-:W2:Y:S01]  /*5b70*/  MUFU.EX2 R35, R35 ;  /* 0x0000002300237308 */ /* 0x000ea20000000800 */
[----:B-----5:R-:W-:Y:S01]  /*5b80*/  @!P6 FMUL R42, R42, R42 ;  /* 0x0000002a2a2ae220 */ /* 0x020fe20000400000 */
[----:B------:R-:W-:Y:S01]  /*5b90*/  FSETP.GEU.AND P6, PT, R39, -126, PT ;  /* 0xc2fc00002700780b */ /* 0x000fe20003fce000 */
[----:B-1----:R-:W-:Y:S01]  /*5ba0*/  FFMA R43, R54, UR39, -R76 ;  /* 0x00000027362b7c23 */ /* 0x002fe2000800084c */
[----:B------:R-:W-:-:S02]  /*5bb0*/  F2FP.BF16.F32.PACK_AB R40, R40, R45 ;  /* 0x0000002d2828723e */ /* 0x000fc400000010ff */
[----:B------:R-:W-:Y:S02]  /*5bc0*/  F2FP.BF16.F32.PACK_AB R28, R17, R28 ;  /* 0x0000001c111c723e */ /* 0x000fe400000010ff */
[----:B------:R-:W1:Y:S01]  /*5bd0*/  MUFU.EX2 R33, R33 ;  /* 0x0000002100217308 */ /* 0x000e620000000800 */
[----:B------:R-:W-:Y:S01]  /*5be0*/  @!P5 FMUL R47, R47, 0.5 ;  /* 0x3f0000002f2fd820 */ /* 0x000fe20000400000 */
[----:B---3--:R-:W-:Y:S01]  /*5bf0*/  @!P3 FMUL R46, R46, R46 ;  /* 0x0000002e2e2eb220 */ /* 0x008fe20000400000 */
[----:B------:R-:W-:-:S04]  /*5c00*/  FSETP.GEU.AND P3, PT, R43, -126, PT ;  /* 0xc2fc00002b00780b */ /* 0x000fc80003f6e000 */
[----:B------:R-:W-:Y:S01]  /*5c10*/  @!P6 FMUL R39, R39, 0.5 ;  /* 0x3f0000002727e820 */ /* 0x000fe20000400000 */
[----:B------:R3:W4:Y:S01]  /*5c20*/  MUFU.EX2 R50, R47 ;  /* 0x0000002f00327308 */ /* 0x0007220000000800 */
[----:B--2---:R-:W-:Y:S01]  /*5c30*/  @!P4 FMUL R35, R35, R35 ;  /* 0x000000232323c220 */ /* 0x004fe20000400000 */
[----:B------:R-:W-:-:S06]  /*5c40*/  FSETP.GEU.AND P4, PT, R55, -126, PT ;  /* 0xc2fc00003700780b */ /* 0x000fcc0003f8e000 */
[----:B------:R-:W2:Y:S01]  /*5c50*/  MUFU.EX2 R39, R39 ;  /* 0x0000002700277308 */ /* 0x000ea20000000800 */
[--C-:B---3--:R-:W-:Y:S01]  /*5c60*/  FFMA R47, R59, UR39, -R76.reuse ;  /* 0x000000273b2f7c23 */ /* 0x108fe2000800084c */
[----:B-1----:R-:W-:Y:S01]  /*5c70*/  @!P2 FMUL R33, R33, R33 ;  /* 0x000000212121a220 */ /* 0x002fe20000400000 */
[----:B------:R-:W-:Y:S01]  /*5c80*/  @!P3 FMUL R43, R43, 0.5 ;  /* 0x3f0000002b2bb820 */ /* 0x000fe20000400000 */
[----:B------:R-:W-:Y:S01]  /*5c90*/  FSETP.GEU.AND P2, PT, R51, -126, PT ;  /* 0xc2fc00003300780b */ /* 0x000fe20003f4e000 */
[----:B------:R-:W-:Y:S01]  /*5ca0*/  FFMA R59, R71, UR39, -R76 ;  /* 0x00000027473b7c23 */ /* 0x000fe2000800084c */
[----:B------:R-:W-:Y:S01]  /*5cb0*/  FADD R71, R36, R69 ;  /* 0x0000004524477221 */ /* 0x000fe20000000000 */
[----:B------:R-:W-:Y:S01]  /*5cc0*/  @!P4 FMUL R55, R55, 0.5 ;  /* 0x3f0000003737c820 */ /* 0x000fe20000400000 */
[----:B------:R-:W-:Y:S01]  /*5cd0*/  F2FP.BF16.F32.PACK_AB R36, R37, R36 ;  /* 0x000000242524723e */ /* 0x000fe200000010ff */
[----:B----4-:R-:W-:Y:S01]  /*5ce0*/  @!P5 FMUL R50, R50, R50 ;  /* 0x000000323232d220 */ /* 0x010fe20000400000 */
[----:B------:R-:W-:Y:S01]  /*5cf0*/  FSETP.GEU.AND P5, PT, R60, -126, PT ;  /* 0xc2fc00003c00780b */ /* 0x000fe20003fae000 */
[----:B------:R-:W1:Y:S01]  /*5d00*/  MUFU.EX2 R43, R43 ;  /* 0x0000002b002b7308 */ /* 0x000e620000000800 */
[----:B--2---:R-:W-:Y:S01]  /*5d10*/  @!P6 FMUL R39, R39, R39 ;  /* 0x000000272727e220 */ /* 0x004fe20000400000 */
[----:B------:R-:W-:-:S04]  /*5d20*/  FSETP.GEU.AND P6, PT, R47, -126, PT ;  /* 0xc2fc00002f00780b */ /* 0x000fc80003fce000 */
[----:B------:R-:W-:Y:S02]  /*5d30*/  @!P2 FMUL R51, R51, 0.5 ;  /* 0x3f0000003333a820 */ /* 0x000fe40000400000 */
[----:B------:R2:W3:Y:S04]  /*5d40*/  MUFU.EX2 R58, R55 ;  /* 0x00000037003a7308 */ /* 0x0004e80000000800 */
[----:B------:R-:W-:-:S04]  /*5d50*/  @!P5 FMUL R60, R60, 0.5 ;  /* 0x3f0000003c3cd820 */ /* 0x000fc80000400000 */
[----:B------:R4:W5:Y:S01]  /*5d60*/  MUFU.EX2 R54, R51 ;  /* 0x0000003300367308 */ /* 0x0009620000000800 */
[----:B-1----:R-:W-:Y:S01]  /*5d70*/  @!P3 FMUL R43, R43, R43 ;  /* 0x0000002b2b2bb220 */ /* 0x002fe20000400000 */
[----:B--2---:R-:W-:Y:S01]  /*5d80*/  FFMA R55, R67, UR39, -R76 ;  /* 0x0000002743377c23 */ /* 0x004fe2000800084c */
[----:B------:R-:W-:Y:S01]  /*5d90*/  @!P6 FMUL R47, R47, 0.5 ;  /* 0x3f0000002f2fe820 */ /* 0x000fe20000400000 */
[----:B------:R-:W-:Y:S01]  /*5da0*/  FADD R67, R17, R44 ;  /* 0x0000002c11437221 */ /* 0x000fe20000000000 */
[----:B------:R-:W-:-:S03]  /*5db0*/  F2FP.BF16.F32.PACK_AB R44, R44, R53 ;  /* 0x000000352c2c723e */ /* 0x000fc600000010ff */
[----:B------:R-:W1:Y:S01]  /*5dc0*/  MUFU.EX2 R60, R60 ;  /* 0x0000003c003c7308 */ /* 0x000e620000000800 */
[--C-:B----4-:R-:W-:Y:S01]  /*5dd0*/  FFMA R51, R63, UR39, -R76.reuse ;  /* 0x000000273f337c23 */ /* 0x110fe2000800084c */
[----:B---3--:R-:W-:Y:S01]  /*5de0*/  @!P4 FMUL R58, R58, R58 ;  /* 0x0000003a3a3ac220 */ /* 0x008fe20000400000 */
[----:B------:R-:W-:Y:S01]  /*5df0*/  FSETP.GEU.AND P4, PT, R64, -126, PT ;  /* 0xc2fc00004000780b */ /* 0x000fe20003f8e000 */
[----:B------:R-:W-:Y:S01]  /*5e00*/  FFMA R63, R75, UR39, -R76 ;  /* 0x000000274b3f7c23 */ /* 0x000fe2000800084c */
[----:B------:R-:W-:Y:S01]  /*5e10*/  FADD R75, R26, R71 ;  /* 0x000000471a4b7221 */ /* 0x000fe20000000000 */
[----:B------:R-:W-:Y:S01]  /*5e20*/  FSETP.GEU.AND P3, PT, R51, -126, PT ;  /* 0xc2fc00003300780b */ /* 0x000fe20003f6e000 */
[----:B------:R-:W-:Y:S01]  /*5e30*/  FADD R76, R67, R72 ;  /* 0x00000048434c7221 */ /* 0x000fe20000000000 */
[----:B------:R-:W2:Y:S01]  /*5e40*/  MUFU.EX2 R47, R47 ;  /* 0x0000002f002f7308 */ /* 0x000ea20000000800 */
[----:B-----5:R-:W-:Y:S01]  /*5e50*/  @!P2 FMUL R54, R54, R54 ;  /* 0x000000363636a220 */ /* 0x020fe20000400000 */
[----:B------:R-:W-:Y:S01]  /*5e60*/  FSETP.GEU.AND P2, PT, R62, -126, PT ;  /* 0xc2fc00003e00780b */ /* 0x000fe20003f4e000 */
[----:B------:R-:W-:Y:S01]  /*5e70*/  FADD R26, R10, R57 ;  /* 0x000000390a1a7221 */ /* 0x000fe20000000000 */
[----:B------:R-:W-:Y:S01]  /*5e80*/  FADD R67, R14, R73 ;  /* 0x000000490e437221 */ /* 0x000fe20000000000 */
[----:B------:R-:W-:Y:S01]  /*5e90*/  FADD R71, R11, R70 ;  /* 0x000000460b477221 */ /* 0x000fe20000000000 */
[----:B------:R-:W-:Y:S01]  /*5ea0*/  FADD R11, R8, R49 ;  /* 0x00000031080b7221 */ /* 0x000fe20000000000 */
[----:B------:R-:W-:Y:S01]  /*5eb0*/  FADD R70, R12, R65 ;  /* 0x000000410c467221 */ /* 0x000fe20000000000 */
[----:B------:R-:W-:Y:S01]  /*5ec0*/  @!P4 FMUL R64, R64, 0.5 ;  /* 0x3f0000004040c820 */ /* 0x000fe20000400000 */
[----:B-1----:R-:W-:Y:S01]  /*5ed0*/  @!P5 FMUL R60, R60, R60 ;  /* 0x0000003c3c3cd220 */ /* 0x002fe20000400000 */
[----:B------:R-:W-:Y:S01]  /*5ee0*/  FSETP.GEU.AND P5, PT, R55, -126, PT ;  /* 0xc2fc00003700780b */ /* 0x000fe20003fae000 */
[----:B------:R-:W-:Y:S01]  /*5ef0*/  @!P3 FMUL R51, R51, 0.5 ;  /* 0x3f0000003333b820 */ /* 0x000fe20000400000 */
[----:B------:R-:W-:Y:S01]  /*5f00*/  FADD R77, R26, R67 ;  /* 0x000000431a4d7221 */ /* 0x000fe20000000000 */
[----:B------:R-:W-:Y:S01]  /*5f10*/  FADD R26, R19, R20 ;  /* 0x00000014131a7221 */ /* 0x000fe20000000000 */
[----:B------:R-:W1:Y:S01]  /*5f20*/  MUFU.EX2 R64, R64 ;  /* 0x0000004000407308 */ /* 0x000e620000000800 */
[----:B------:R-:W-:Y:S01]  /*5f30*/  @!P2 FMUL R62, R62, 0.5 ;  /* 0x3f0000003e3ea820 */ /* 0x000fe20000400000 */
[----:B------:R-:W-:Y:S01]  /*5f40*/  FADD R67, R41, R56 ;  /* 0x0000003829437221 */ /* 0x000fe20000000000 */
[----:B--2---:R-:W-:Y:S01]  /*5f50*/  @!P6 FMUL R47, R47, R47 ;  /* 0x0000002f2f2fe220 */ /* 0x004fe20000400000 */
[----:B------:R-:W-:Y:S01]  /*5f60*/  FSETP.GEU.AND P6, PT, R66, -126, PT ;  /* 0xc2fc00004200780b */ /* 0x000fe20003fce000 */
[----:B------:R-:W-:Y:S01]  /*5f70*/  FADD R72, R11, R70 ;  /* 0x000000460b487221 */ /* 0x000fe20000000000 */
[----:B------:R-:W-:Y:S01]  /*5f80*/  FADD R26, R26, R67 ;  /* 0x000000431a1a7221 */ /* 0x000fe20000000000 */
[----:B------:R-:W-:Y:S01]  /*5f90*/  FADD R67, R25, R60 ;  /* 0x0000003c19437221 */ /* 0x000fe20000000000 */
[----:B------:R-:W2:Y:S01]  /*5fa0*/  MUFU.EX2 R51, R51 ;  /* 0x0000003300337308 */ /* 0x000ea20000000800 */
[----:B------:R-:W-:Y:S01]  /*5fb0*/  @!P5 FMUL R55, R55, 0.5 ;  /* 0x3f0000003737d820 */ /* 0x000fe20000400000 */
[----:B------:R-:W-:Y:S01]  /*5fc0*/  FADD R11, R15, R16 ;  /* 0x000000100f0b7221 */ /* 0x000fe20000000000 */
[----:B------:R-:W-:Y:S01]  /*5fd0*/  FADD R70, R23, R22 ;  /* 0x0000001617467221 */ /* 0x000fe20000000000 */
[----:B------:R-:W-:Y:S01]  /*5fe0*/  FADD R74, R74, R75 ;  /* 0x0000004b4a4a7221 */ /* 0x000fe20000000000 */
[----:B------:R-:W-:Y:S01]  /*5ff0*/  FADD R71, R71, R76 ;  /* 0x0000004c47477221 */ /* 0x000fe20000000000 */
[----:B------:R-:W-:Y:S01]  /*6000*/  FADD R77, R72, R77 ;  /* 0x0000004d484d7221 */ /* 0x000fe20000000000 */
[----:B------:R-:W-:Y:S01]  /*6010*/  FADD R11, R11, R70 ;  /* 0x000000460b0b7221 */ /* 0x000fe20000000000 */
[----:B------:R-:W3:Y:S01]  /*6020*/  MUFU.EX2 R55, R55 ;  /* 0x0000003700377308 */ /* 0x000ee20000000800 */
[----:B------:R-:W-:Y:S01]  /*6030*/  @!P6 FMUL R66, R66, 0.5 ;  /* 0x3f0000004242e820 */ /* 0x000fe20000400000 */
[----:B-1----:R-:W-:Y:S01]  /*6040*/  @!P4 FMUL R64, R64, R64 ;  /* 0x000000404040c220 */ /* 0x002fe20000400000 */
[----:B------:R-:W-:Y:S01]  /*6050*/  FSETP.GEU.AND P4, PT, R63, -126, PT ;  /* 0xc2fc00003f00780b */ /* 0x000fe20003f8e000 */
[----:B------:R-:W-:Y:S01]  /*6060*/  FADD R70, R30, R47 ;  /* 0x0000002f1e467221 */ /* 0x000fe20000000000 */
[----:B------:R-:W-:Y:S01]  /*6070*/  FADD R26, R11, R26 ;  /* 0x0000001a0b1a7221 */ /* 0x000fe20000000000 */
[----:B------:R-:W-:Y:S01]  /*6080*/  FADD R74, R74, R77 ;  /* 0x0000004d4a4a7221 */ /* 0x000fe20000000000 */
[----:B------:R-:W-:Y:S01]  /*6090*/  SHF.L.U32 R11, R7, 0x1f, RZ ;  /* 0x0000001f070b7819 */ /* 0x000fe200000006ff */
[----:B------:R-:W1:Y:S01]  /*60a0*/  MUFU.EX2 R66, R66 ;  /* 0x0000004200427308 */ /* 0x000e620000000800 */
[----:B--2---:R-:W-:Y:S01]  /*60b0*/  @!P3 FMUL R51, R51, R51 ;  /* 0x000000333333b220 */ /* 0x004fe20000400000 */
[----:B------:R-:W-:Y:S01]  /*60c0*/  FSETP.GEU.AND P3, PT, R68, -126, PT ;  /* 0xc2fc00004400780b */ /* 0x000fe20003f6e000 */
[----:B------:R-:W-:Y:S01]  /*60d0*/  FADD R71, R71, R26 ;  /* 0x0000001a47477221 */ /* 0x000fe20000000000 */
[----:B------:R-:W-:-:S02]  /*60e0*/  F2FP.BF16.F32.PACK_AB R37, R54, R39 ;  /* 0x000000273625723e */ /* 0x000fc400000010ff */
[----:B------:R-:W-:Y:S01]  /*60f0*/  F2FP.BF16.F32.PACK_AB R25, R30, R25 ;  /* 0x000000191e19723e */ /* 0x000fe200000010ff */
[----:B------:R-:W-:Y:S01]  /*6100*/  FADD R74, R74, R71 ;  /* 0x000000474a4a7221 */ /* 0x000fe20000000000 */
[----:B------:R-:W2:Y:S01]  /*6110*/  MUFU.EX2 R62, R62 ;  /* 0x0000003e003e7308 */ /* 0x000ea20000000800 */
[----:B---3--:R-:W-:Y:S01]  /*6120*/  @!P5 FMUL R55, R55, R55 ;  /* 0x000000373737d220 */ /* 0x008fe20000400000 */
[----:B------:R-:W-:Y:S01]  /*6130*/  FSETP.GEU.AND P5, PT, R78, -126, PT ;  /* 0xc2fc00004e00780b */ /* 0x000fe20003fae000 */
[----:B------:R-:W-:Y:S01]  /*6140*/  @!P4 FMUL R63, R63, 0.5 ;  /* 0x3f0000003f3fc820 */ /* 0x000fe20000400000 */
[----:B------:R-:W-:Y:S02]  /*6150*/  F2FP.BF16.F32.PACK_AB R26, R15, R8 ;  /* 0x000000080f1a723e */ /* 0x000fe400000010ff */
[----:B------:R-:W-:Y:S01]  /*6160*/  F2FP.BF16.F32.PACK_AB R30, R19, R10 ;  /* 0x0000000a131e723e */ /* 0x000fe200000010ff */
[----:B------:R-:W-:Y:S01]  /*6170*/  @!P3 FMUL R68, R68, 0.5 ;  /* 0x3f0000004444b820 */ /* 0x000fe20000400000 */
[----:B------:R-:W-:Y:S01]  /*6180*/  F2FP.BF16.F32.PACK_AB R45, R55, R64 ;  /* 0x00000040372d723e */ /* 0x000fe200000010ff */
[----:B-1----:R-:W-:Y:S01]  /*6190*/  @!P6 FMUL R66, R66, R66 ;  /* 0x000000424242e220 */ /* 0x002fe20000400000 */
[----:B------:R-:W-:Y:S01]  /*61a0*/  FSETP.GEU.AND P6, PT, R82, -126, PT ;  /* 0xc2fc00005200780b */ /* 0x000fe20003fce000 */
[----:B------:R-:W1:Y:S04]  /*61b0*/  MUFU.EX2 R63, R63 ;  /* 0x0000003f003f7308 */ /* 0x000e680000000800 */
[----:B------:R-:W-:Y:S01]  /*61c0*/  @!P5 FMUL R78, R78, 0.5 ;  /* 0x3f0000004e4ed820 */ /* 0x000fe20000400000 */
[----:B--2---:R-:W-:Y:S01]  /*61d0*/  @!P2 FMUL R62, R62, R62 ;  /* 0x0000003e3e3ea220 */ /* 0x004fe20000400000 */
[----:B------:R-:W-:-:S02]  /*61e0*/  FSETP.GEU.AND P2, PT, R59, -126, PT ;  /* 0xc2fc00003b00780b */ /* 0x000fc40003f4e000 */
[----:B------:R-:W2:Y:S04]  /*61f0*/  MUFU.EX2 R68, R68 ;  /* 0x0000004400447308 */ /* 0x000ea80000000800 */
[----:B------:R-:W-:-:S04]  /*6200*/  @!P6 FMUL R82, R82, 0.5 ;  /* 0x3f0000005252e820 */ /* 0x000fc80000400000 */
[----:B------:R3:W4:Y:S01]  /*6210*/  MUFU.EX2 R18, R78 ;  /* 0x0000004e00127308 */ /* 0x0007220000000800 */
[----:B-1----:R-:W-:Y:S01]  /*6220*/  @!P4 FMUL R63, R63, R63 ;  /* 0x0000003f3f3fc220 */ /* 0x002fe20000400000 */
[----:B------:R-:W-:Y:S01]  /*6230*/  FSETP.GEU.AND P4, PT, R79, -126, PT ;  /* 0xc2fc00004f00780b */ /* 0x000fe20003f8e000 */
[----:B------:R-:W-:Y:S02]  /*6240*/  @!P2 FMUL R59, R59, 0.5 ;  /* 0x3f0000003b3ba820 */ /* 0x000fe40000400000 */
[----:B------:R-:W-:-:S03]  /*6250*/  FADD R81, R46, R63 ;  /* 0x0000003f2e517221 */ /* 0x000fc60000000000 */
[----:B------:R-:W1:Y:S01]  /*6260*/  MUFU.EX2 R82, R82 ;  /* 0x0000005200527308 */ /* 0x000e620000000800 */
[----:B--2---:R-:W-:Y:S01]  /*6270*/  @!P3 FMUL R68, R68, R68 ;  /* 0x000000444444b220 */ /* 0x004fe20000400000 */
[----:B------:R-:W-:Y:S01]  /*6280*/  FSETP.GEU.AND P3, PT, R83, -126, PT ;  /* 0xc2fc00005300780b */ /* 0x000fe20003f6e000 */
[----:B---3--:R-:W-:Y:S01]  /*6290*/  FADD R78, R29, R64 ;  /* 0x000000401d4e7221 */ /* 0x008fe20000000000 */
[----:B------:R-:W-:Y:S01]  /*62a0*/  FADD R153, R70, R81 ;  /* 0x0000005146997221 */ /* 0x000fe20000000000 */
[----:B------:R-:W-:Y:S01]  /*62b0*/  FADD R84, R33, R68 ;  /* 0x0000004421547221 */ /* 0x000fe20000000000 */
[----:B------:R-:W-:Y:S01]  /*62c0*/  FADD R70, R38, R55 ;  /* 0x0000003726467221 */ /* 0x000fe20000000000 */
[----:B------:R-:W-:Y:S01]  /*62d0*/  @!P4 FMUL R79, R79, 0.5 ;  /* 0x3f0000004f4fc820 */ /* 0x000fe20000400000 */
[----:B------:R-:W2:Y:S01]  /*62e0*/  MUFU.EX2 R59, R59 ;  /* 0x0000003b003b7308 */ /* 0x000ea20000000800 */
[----:B----4-:R-:W-:Y:S01]  /*62f0*/  @!P5 FMUL R18, R18, R18 ;  /* 0x000000121212d220 */ /* 0x010fe20000400000 */
[----:B------:R-:W-:Y:S01]  /*6300*/  FSETP.GEU.AND P5, PT, R86, -126, PT ;  /* 0xc2fc00005600780b */ /* 0x000fe20003fae000 */
[----:B------:R-:W-:Y:S01]  /*6310*/  FADD R152, R67, R84 ;  /* 0x0000005443987221 */ /* 0x000fe20000000000 */
[----:B------:R-:W-:Y:S01]  /*6320*/  FADD R67, R27, R62 ;  /* 0x0000003e1b437221 */ /* 0x000fe20000000000 */
[----:B------:R-:W-:-:S02]  /*6330*/  F2FP.BF16.F32.PACK_AB R29, R38, R29 ;  /* 0x0000001d261d723e */ /* 0x000fc400000010ff */
[----:B------:R-:W-:Y:S01]  /*6340*/  @!P3 FMUL R83, R83, 0.5 ;  /* 0x3f0000005353b820 */ /* 0x000fe20000400000 */
[----:B------:R-:W3:Y:S01]  /*6350*/  MUFU.EX2 R79, R79 ;  /* 0x0000004f004f7308 */ /* 0x000ee20000000800 */
[----:B-1----:R-:W-:Y:S01]  /*6360*/  @!P6 FMUL R82, R82, R82 ;  /* 0x000000525252e220 */ /* 0x002fe20000400000 */
[----:B------:R-:W-:Y:S02]  /*6370*/  FSETP.GEU.AND P6, PT, R87, -126, PT ;  /* 0xc2fc00005700780b */ /* 0x000fe40003fce000 */
[----:B------:R-:W-:Y:S01]  /*6380*/  F2FP.BF16.F32.PACK_AB R38, R41, R14 ;  /* 0x0000000e2926723e */ /* 0x000fe200000010ff */
[----:B------:R-:W-:Y:S01]  /*6390*/  FADD R85, R39, R82 ;  /* 0x0000005227557221 */ /* 0x000fe20000000000 */
[----:B------:R-:W-:Y:S01]  /*63a0*/  F2FP.BF16.F32.PACK_AB R39, R58, R43 ;  /* 0x0000002b3a27723e */ /* 0x000fe200000010ff */
[----:B------:R-:W-:Y:S01]  /*63b0*/  @!P5 FMUL R86, R86, 0.5 ;  /* 0x3f0000005656d820 */ /* 0x000fe20000400000 */
[----:B------:R-:W1:Y:S01]  /*63c0*/  MUFU.EX2 R83, R83 ;  /* 0x0000005300537308 */ /* 0x000e620000000800 */
[----:B--2---:R-:W-:Y:S01]  /*63d0*/  @!P2 FMUL R59, R59, R59 ;  /* 0x0000003b3b3ba220 */ /* 0x004fe20000400000 */
[----:B------:R-:W-:Y:S01]  /*63e0*/  FSETP.GEU.AND P2, PT, R80, -126, PT ;  /* 0xc2fc00005000780b */ /* 0x000fe20003f4e000 */
[----:B------:R-:W-:Y:S01]  /*63f0*/  FADD R155, R78, R85 ;  /* 0x000000554e9b7221 */ /* 0x000fe20000000000 */
[----:B------:R-:W-:Y:S01]  /*6400*/  FADD R78, R35, R18 ;  /* 0x00000012234e7221 */ /* 0x000fe20000000000 */
[----:B------:R-:W-:-:S02]  /*6410*/  F2FP.BF16.F32.PACK_AB R27, R34, R27 ;  /* 0x0000001b221b723e */ /* 0x000fc400000010ff */
[----:B------:R-:W-:Y:S01]  /*6420*/  @!P6 FMUL R87, R87, 0.5 ;  /* 0x3f0000005757e820 */ /* 0x000fe20000400000 */
[----:B------:R-:W2:Y:S01]  /*6430*/  MUFU.EX2 R86, R86 ;  /* 0x0000005600567308 */ /* 0x000ea20000000800 */
[----:B---3--:R-:W-:Y:S01]  /*6440*/  @!P4 FMUL R79, R79, R79 ;  /* 0x0000004f4f4fc220 */ /* 0x008fe20000400000 */
[----:B------:R-:W-:Y:S01]  /*6450*/  FADD R154, R67, R78 ;  /* 0x0000004e439a7221 */ /* 0x000fe20000000000 */
[----:B------:R-:W-:Y:S01]  /*6460*/  FADD R67, R34, R51 ;  /* 0x0000003322437221 */ /* 0x000fe20000000000 */
[----:B------:R-:W-:Y:S01]  /*6470*/  FADD R78, R42, R59 ;  /* 0x0000003b2a4e7221 */ /* 0x000fe20000000000 */
[----:B------:R-:W-:Y:S01]  /*6480*/  FADD R84, R50, R79 ;  /* 0x0000004f32547221 */ /* 0x000fe20000000000 */
[----:B------:R-:W-:Y:S01]  /*6490*/  FADD R152, R152, R155 ;  /* 0x0000009b98987221 */ /* 0x000fe20000000000 */
[----:B------:R-:W-:Y:S01]  /*64a0*/  @!P2 FMUL R80, R80, 0.5 ;  /* 0x3f0000005050a820 */ /* 0x000fe20000400000 */
[----:B------:R-:W3:Y:S01]  /*64b0*/  MUFU.EX2 R87, R87 ;  /* 0x0000005700577308 */ /* 0x000ee20000000800 */
[----:B-1----:R-:W-:Y:S01]  /*64c0*/  @!P3 FMUL R83, R83, R83 ;  /* 0x000000535353b220 */ /* 0x002fe20000400000 */
[----:B------:R-:W-:Y:S01]  /*64d0*/  FSETP.GEU.AND P3, PT, R9, -126, PT ;  /* 0xc2fc00000900780b */ /* 0x000fe20003f6e000 */
[----:B------:R-:W-:Y:S01]  /*64e0*/  FADD R84, R67, R84 ;  /* 0x0000005443547221 */ /* 0x000fe20000000000 */
[----:B------:R-:W-:Y:S01]  /*64f0*/  F2FP.BF16.F32.PACK_AB R33, R46, R33 ;  /* 0x000000212e21723e */ /* 0x000fe200000010ff */
[----:B------:R-:W-:Y:S01]  /*6500*/  FADD R81, R54, R83 ;  /* 0x0000005336517221 */ /* 0x000fe20000000000 */
[----:B------:R-:W-:-:S02]  /*6510*/  F2FP.BF16.F32.PACK_AB R35, R50, R35 ;  /* 0x000000233223723e */ /* 0x000fc400000010ff */
[----:B------:R-:W1:Y:S01]  /*6520*/  MUFU.EX2 R67, R80 ;  /* 0x0000005000437308 */ /* 0x000e620000000800 */
[----:B--2---:R-:W-:Y:S01]  /*6530*/  @!P5 FMUL R86, R86, R86 ;  /* 0x000000565656d220 */ /* 0x004fe20000400000 */
[----:B------:R-:W-:Y:S01]  /*6540*/  FADD R156, R70, R81 ;  /* 0x00000051469c7221 */ /* 0x000fe20000000000 */
[----:B------:R-:W-:Y:S01]  /*6550*/  FADD R70, R31, R66 ;  /* 0x000000421f467221 */ /* 0x000fe20000000000 */
[----:B------:R-:W-:Y:S01]  /*6560*/  F2FP.BF16.F32.PACK_AB R31, R42, R31 ;  /* 0x0000001f2a1f723e */ /* 0x000fe200000010ff */
[----:B------:R-:W-:Y:S01]  /*6570*/  FADD R81, R43, R86 ;  /* 0x000000562b517221 */ /* 0x000fe20000000000 */
[----:B------:R-:W-:Y:S01]  /*6580*/  FADD R153, R153, R156 ;  /* 0x0000009c99997221 */ /* 0x000fe20000000000 */
[----:B------:R-:W-:Y:S01]  /*6590*/  @!P3 FMUL R9, R9, 0.5 ;  /* 0x3f0000000909b820 */ /* 0x000fe20000400000 */
[----:B------:R-:W-:Y:S01]  /*65a0*/  F2FP.BF16.F32.PACK_AB R41, R47, R60 ;  /* 0x0000003c2f29723e */ /* 0x000fe200000010ff */
[----:B---3--:R-:W-:Y:S01]  /*65b0*/  @!P6 FMUL R87, R87, R87 ;  /* 0x000000575757e220 */ /* 0x008fe20000400000 */
[----:B------:R-:W-:Y:S01]  /*65c0*/  FADD R81, R70, R81 ;  /* 0x0000005146517221 */ /* 0x000fe20000000000 */
[----:B------:R-:W-:-:S02]  /*65d0*/  F2FP.BF16.F32.PACK_AB R42, R16, R49 ;  /* 0x00000031102a723e */ /* 0x000fc400000010ff */
[----:B------:R-:W2:Y:S01]  /*65e0*/  MUFU.EX2 R9, R9 ;  /* 0x0000000900097308 */ /* 0x000ea20000000800 */
[----:B------:R-:W-:Y:S01]  /*65f0*/  FADD R85, R58, R87 ;  /* 0x000000573a557221 */ /* 0x000fe20000000000 */
[----:B------:R-:W-:Y:S01]  /*6600*/  FADD R81, R154, R81 ;  /* 0x000000519a517221 */ /* 0x000fe20000000000 */
[----:B------:R-:W-:Y:S01]  /*6610*/  F2FP.BF16.F32.PACK_AB R43, R51, R62 ;  /* 0x0000003e332b723e */ /* 0x000fe200000010ff */
[----:B-1----:R-:W-:Y:S01]  /*6620*/  @!P2 FMUL R67, R67, R67 ;  /* 0x000000434343a220 */ /* 0x002fe20000400000 */
[----:B------:R-:W-:Y:S01]  /*6630*/  FADD R85, R78, R85 ;  /* 0x000000554e557221 */ /* 0x000fe20000000000 */
[----:B------:R-:W-:Y:S01]  /*6640*/  FADD R81, R152, R81 ;  /* 0x0000005198517221 */ /* 0x000fe20000000000 */
[----:B------:R1:W3:Y:S01]  /*6650*/  SYNCS.PHASECHK.TRANS64.TRYWAIT P2, [UR10+0x30000], R11 ;  /* 0x0300000bff0075a7 */ /* 0x0002e2000804014a */
[-C--:B------:R-:W-:Y:S01]  /*6660*/  FMUL R90, R90, R67.reuse ;  /* 0x000000435a5a7220 */ /* 0x080fe20000400000 */
[----:B------:R-:W-:Y:S01]  /*6670*/  FADD R84, R84, R85 ;  /* 0x0000005554547221 */ /* 0x000fe20000000000 */
[-C--:B------:R-:W-:Y:S01]  /*6680*/  FMUL R91, R91, R67.reuse ;  /* 0x000000435b5b7220 */ /* 0x080fe20000400000 */
[-C--:B------:R-:W-:Y:S01]  /*6690*/  FMUL R94, R94, R67.reuse ;  /* 0x000000435e5e7220 */ /* 0x080fe20000400000 */
[-C--:B------:R-:W-:Y:S01]  /*66a0*/  FMUL R95, R95, R67.reuse ;  /* 0x000000435f5f7220 */ /* 0x080fe20000400000 */
[----:B------:R-:W-:Y:S01]  /*66b0*/  FADD R84, R153, R84 ;  /* 0x0000005499547221 */ /* 0x000fe20000000000 */
[-C--:B------:R-:W-:Y:S01]  /*66c0*/  FMUL R98, R98, R67.reuse ;  /* 0x0000004362627220 */ /* 0x080fe20000400000 */
[-C--:B------:R-:W-:Y:S01]  /*66d0*/  FMUL R99, R99, R67.reuse ;  /* 0x0000004363637220 */ /* 0x080fe20000400000 */
[----:B------:R-:W-:Y:S01]  /*66e0*/  FMUL R102, R102, R67 ;  /* 0x0000004366667220 */ /* 0x000fe20000400000 */
[----:B--2---:R-:W-:Y:S01]  /*66f0*/  @!P3 FMUL R9, R9, R9 ;  /* 0x000000090909b220 */ /* 0x004fe20000400000 */
[----:B------:R-:W-:Y:S01]  /*6700*/  FADD R84, R81, R84 ;  /* 0x0000005451547221 */ /* 0x000fe20000000000 */
[-C--:B------:R-:W-:Y:S01]  /*6710*/  FMUL R103, R103, R67.reuse ;  /* 0x0000004367677220 */ /* 0x080fe20000400000 */
[----:B------:R-:W-:Y:S01]  /*6720*/  FMUL R106, R106, R67 ;  /* 0x000000436a6a7220 */ /* 0x000fe20000400000 */
[----:B------:R-:W-:Y:S01]  /*6730*/  FFMA R2, R9, R2, R74 ;  /* 0x0000000209027223 */ /* 0x000fe2000000004a */
[----:B------:R-:W-:Y:S01]  /*6740*/  FFMA R0, R67, R0, R84 ;  /* 0x0000000043007223 */ /* 0x000fe20000000054 */
[-C--:B------:R-:W-:Y:S01]  /*6750*/  FMUL R88, R88, R9.reuse ;  /* 0x0000000958587220 */ /* 0x080fe20000400000 */
        /* <DEDUP_REMOVED lines=30> */
[----:B------:R-:W-:Y:S01]  /*6940*/  FMUL R149, R149, R9 ;  /* 0x0000000995957220 */ /* 0x000fe20000400000 */
        /* <DEDUP_REMOVED lines=23> */
[----:B------:R-:W-:-:S02]  /*6ac0*/  F2FP.BF16.F32.PACK_AB R34, R23, R12 ;  /* 0x0000000c1722723e */ /* 0x000fc400000010ff */
[----:B------:R-:W-:Y:S02]  /*6ad0*/  F2FP.BF16.F32.PACK_AB R46, R20, R57 ;  /* 0x00000039142e723e */ /* 0x000fe400000010ff */
[----:B------:R-:W-:Y:S02]  /*6ae0*/  F2FP.BF16.F32.PACK_AB R47, R59, R66 ;  /* 0x000000423b2f723e */ /* 0x000fe400000010ff */
[----:B------:R-:W-:Y:S02]  /*6af0*/  F2FP.BF16.F32.PACK_AB R49, R63, R68 ;  /* 0x000000443f31723e */ /* 0x000fe400000010ff */
[----:B------:R-:W-:Y:S02]  /*6b00*/  F2FP.BF16.F32.PACK_AB R50, R22, R65 ;  /* 0x000000411632723e */ /* 0x000fe400000010ff */
[----:B------:R-:W-:Y:S02]  /*6b10*/  F2FP.BF16.F32.PACK_AB R51, R79, R18 ;  /* 0x000000124f33723e */ /* 0x000fe400000010ff */
[----:B------:R-:W-:-:S02]  /*6b20*/  F2FP.BF16.F32.PACK_AB R53, R83, R82 ;  /* 0x000000525335723e */ /* 0x000fc400000010ff */
[----:B------:R-:W-:Y:S01]  /*6b30*/  F2FP.BF16.F32.PACK_AB R54, R56, R73 ;  /* 0x000000493836723e */ /* 0x000fe200000010ff */
[----:B-1-3--:R-:W-:Y:S06]  /*6b40*/  @!P0 BRA `(.L_x_27) ;  /* 0x0000000000048947 */ /* 0x00afec0003800000 */
[----:B------:R-:W-:Y:S01]  /*6b50*/  BPT.TRAP 0x1 ;  /* 0x000000040000795c */ /* 0x000fe20000300000 */
.L_x_27:
[----:B------:R-:W-:Y:S05]  /*6b60*/  @P2 BRA `(.L_x_28) ;  /* 0x0000000000082947 */ /* 0x000fea0003800000 */
[----:B------:R-:W1:Y:S02]  /*6b70*/  SYNCS.PHASECHK.TRANS64.TRYWAIT P2, [UR10+0x30000], R11 ;  /* 0x0300000bff0075a7 */ /* 0x000e64000804014a */
[----:B-1----:R-:W-:Y:S05]  /*6b80*/  @!P2 BRA `(.L_x_29) ;  /* 0x000000680098a947 */ /* 0x002fea0003800000 */
.L_x_28:
[----:B------:R-:W-:Y:S01]  /*6b90*/  ULEA UR10, UR4, UR7, 0xb ;  /* 0x00000007040a7291 */ /* 0x000fe2000f8e583f */
[----:B------:R-:W-:Y:S01]  /*6ba0*/  WARPGROUP.ARRIVE ;  /* 0x00000000000079c5 */ /* 0x000fe20000000000 */
[----:B------:R-:W-:Y:S01]  /*6bb0*/  UMOV UR11, 0x40000040 ;  /* 0x40000040000b7882 */ /* 0x000fe20000000000 */
[----:B------:R-:W-:Y:S01]  /*6bc0*/  UMOV UR15, 0x40000040 ;  /* 0x40000040000f7882 */ /* 0x000fe20000000000 */
[----:B------:R-:W-:Y:S01]  /*6bd0*/  UIADD3 UR14, UR10, 0x80, URZ ;  /* 0x000000800a0e7890 */ /* 0x000fe2000fffe03f */
[----:B------:R-:W-:-:S04]  /*6be0*/  F2FP.BF16.F32.PACK_AB R55, R87, R86 ;  /* 0x000000565737723e */ /* 0x000fc800000010ff */
[----:B------:R-:W-:Y:S01]  /*6bf0*/  HGMMA.64x128x16.F32.BF16 R88, R24, gdesc[UR8].tnspB, R88, gsb0 ;  /* 0x41e0000818587df0 */ /* 0x000fe20008001858 */
[----:B------:R-:W-:Y:S02]  /*6c00*/  UMOV UR11, 0x40000040 ;  /* 0x40000040000b7882 */ /* 0x000fe40000000000 */
        /* <DEDUP_REMOVED lines=25> */
[----:B------:R-:W-:Y:S01]  /*6da0*/  UIADD3 UR10, UR10, 0x380, URZ ;  /* 0x000003800a0a7890 */ /* 0x000fe2000fffe03f */
[----:B------:R-:W-:Y:S02]  /*6db0*/  WARPGROUP.DEPBAR.LE gsb0, 0x0 ;  /* 0x00008000000079c5 */ /* 0x000fe40000010000 */
[----:B------:R-:W-:-:S06]  /*6dc0*/  WARPGROUP.ARRIVE ;  /* 0x00000000000079c5 */ /* 0x000fcc0000000000 */
[----:B------:R-:W-:Y:S03]  /*6dd0*/  HGMMA.64x128x16.F32.BF16 R88, R48, gdesc[UR12].tnspB, R88, gsb0 ;  /* 0x41e0000c30587df0 */ /* 0x000fe60008001858 */
[----:B------:R-:W-:Y:S02]  /*6de0*/  WARPGROUP.DEPBAR.LE gsb0, 0x0 ;  /* 0x00008000000079c5 */ /* 0x000fe40000010000 */
[----:B------:R-:W-:-:S07]  /*6df0*/  WARPGROUP.ARRIVE ;  /* 0x00000000000079c5 */ /* 0x000fce0000000000 */
[----:B------:R-:W-:Y:S03]  /*6e00*/  HGMMA.64x128x16.F32.BF16 R88, R52, gdesc[UR8].tnspB, R88, gsb0 ;  /* 0x41e0000834587df0 */ /* 0x000fe60008001858 */
[----:B------:R-:W-:Y:S02]  /*6e10*/  WARPGROUP.DEPBAR.LE gsb0, 0x0 ;  /* 0x00008000000079c5 */ /* 0x000fe40000010000 */
[----:B------:R-:W-:Y:S05]  /*6e20*/  @!P0 BRA `(.L_x_30) ;  /* 0x0000000000048947 */ /* 0x000fea0003800000 */
[----:B------:R-:W-:Y:S01]  /*6e30*/  BPT.TRAP 0x1 ;  /* 0x000000040000795c */ /* 0x000fe20000300000 */
.L_x_30:
[----:B------:R-:W-:-:S04]  /*6e40*/  ULEA UR10, UR38, UR37, 0x3 ;  /* 0x00000025260a7291 */ /* 0x000fc8000f8e183f */
[----:B------:R-:W-:-:S04]  /*6e50*/  UIADD3 UR10, UR10, 0x30028, URZ ;  /* 0x000300280a0a7890 */ /* 0x000fc8000fffe03f */
[----:B------:R-:W-:-:S09]  /*6e60*/  UPRMT UR10, URZ, 0x654, UR10 ;  /* 0x000006543f0a7896 */ /* 0x000fd2000800000a */
[----:B------:R-:W-:Y:S01]  /*6e70*/  SYNCS.ARRIVE.TRANS64.RED.A1T0 RZ, [UR10], RZ ;  /* 0x000000ffffff79a7 */ /* 0x000fe2000810040a */
[----:B------:R-:W-:Y:S05]  /*6e80*/  @P1 BRA `(.L_x_31) ;  /* 0x0000000000041947 */ /* 0x000fea0003800000 */
[----:B------:R-:W-:Y:S01]  /*6e90*/  BPT.TRAP 0x1 ;  /* 0x000000040000795c */ /* 0x000fe20000300000 */
.L_x_31:
[----:B------:R-:W-:-:S04]  /*6ea0*/  UIADD3 UR38, UR38, 0x1, URZ ;  /* 0x0000000126267890 */ /* 0x000fc8000fffe03f */
[----:B------:R-:W-:-:S04]  /*6eb0*/  UISETP.NE.AND UP0, UPT, UR38, 0x5, UPT ;  /* 0x000000052600788c */ /* 0x000fc8000bf05270 */
[----:B------:R-:W-:Y:S01]  /*6ec0*/  USEL UR38, UR38, URZ, UP0 ;  /* 0x0000003f26267287 */ /* 0x000fe20008000000 */
[----:B------:R-:W-:Y:S11]  /*6ed0*/  @!P0 BRA `(.L_x_32) ;  /* 0x0000000000048947 */ /* 0x000ff60003800000 */
[----:B------:R-:W-:Y:S01]  /*6ee0*/  BPT.TRAP 0x1 ;  /* 0x000000040000795c */ /* 0x000fe20000300000 */
.L_x_32:
[----:B------:R-:W-:-:S04]  /*6ef0*/  ULEA UR10, UR38, UR37, 0x3 ;  /* 0x00000025260a7291 */ /* 0x000fc8000f8e183f */
[----:B------:R-:W-:-:S04]  /*6f00*/  UIADD3 UR10, UR10, 0x30028, URZ ;  /* 0x000300280a0a7890 */ /* 0x000fc8000fffe03f */
[----:B------:R-:W-:-:S09]  /*6f10*/  UPRMT UR10, URZ, 0x654, UR10 ;  /* 0x000006543f0a7896 */ /* 0x000fd2000800000a */
[----:B------:R-:W-:Y:S01]  /*6f20*/  SYNCS.ARRIVE.TRANS64.RED.A1T0 RZ, [UR10], RZ ;  /* 0x000000ffffff79a7 */ /* 0x000fe2000810040a */
[----:B------:R-:W-:Y:S05]  /*6f30*/  @P1 BRA `(.L_x_33) ;  /* 0x0000000000041947 */ /* 0x000fea0003800000 */
[----:B------:R-:W-:Y:S01]  /*6f40*/  BPT.TRAP 0x1 ;  /* 0x000000040000795c */ /* 0x000fe20000300000 */
.L_x_33:
[----:B------:R-:W-:Y:S01]  /*6f50*/  UIADD3 UR4, UR4, 0x1, URZ ;  /* 0x0000000104047890 */ /* 0x000fe2000fffe03f */
[C---:B------:R-:W-:Y:S01]  /*6f60*/  ISETP.GT.AND P2, PT, R6.reuse, 0x2, PT ;  /* 0x000000020600780c */ /* 0x040fe20003f44270 */
[----:B------:R-:W-:Y:S01]  /*6f70*/  UIADD3 UR38, UR38, 0x1, URZ ;  /* 0x0000000126267890 */ /* 0x000fe2000fffe03f */
[----:B------:R-:W-:Y:S01]  /*6f80*/  IADD3 R6, R6, -0x1, RZ ;  /* 0xffffffff06067810 */ /* 0x000fe20007ffe0ff */
[----:B------:R-:W-:Y:S01]  /*6f90*/  UISETP.NE.AND UP2, UPT, UR4, 0x5, UPT ;  /* 0x000000050400788c */ /* 0x000fe2000bf45270 */
[----:B------:R-:W-:Y:S01]  /*6fa0*/  IADD3 R3, R3, 0x80, RZ ;  /* 0x0000008003037810 */ /* 0x000fe20007ffe0ff */
[----:B------:R-:W-:Y:S01]  /*6fb0*/  UISETP.NE.AND UP0, UPT, UR38, 0x5, UPT ;  /* 0x000000052600788c */ /* 0x000fe2000bf05270 */
[----:B------:R-:W-:Y:S01]  /*6fc0*/  MOV R9, R4 ;  /* 0x0000000400097202 */ /* 0x000fe20000000f00 */
[----:B------:R-:W-:Y:S01]  /*6fd0*/  USEL UR10, URZ, 0x1, UP2 ;  /* 0x000000013f0a7887 */ /* 0x000fe20009000000 */
[----:B-1----:R-:W-:Y:S01]  /*6fe0*/  MOV R11, R5 ;  /* 0x00000005000b7202 */ /* 0x002fe20000000f00 */
[----:B------:R-:W-:-:S02]  /*6ff0*/  USEL UR38, UR38, URZ, UP0 ;  /* 0x0000003f26267287 */ /* 0x000fc40008000000 */
[----:B------:R-:W-:Y:S02]  /*7000*/  USEL UR4, UR4, URZ, UP2 ;  /* 0x0000003f04047287 */ /* 0x000fe40009000000 */
[----:B------:R-:W-:Y:S01]  /*7010*/  LOP3.LUT R10, R7, UR10, RZ, 0x3c, !PT ;  /* 0x0000000a070a7c12 */ /* 0x000fe2000f8e3cff */
[----:B------:R-:W-:Y:S09]  /*7020*/  @P2 BRA `(.L_x_34) ;  /* 0xffffffd000fc2947 */ /* 0x000ff2000383ffff */
.L_x_23:
[----:B------:R-:W-:-:S13]  /*7030*/  ISETP.GE.AND P2, PT, R6, 0x1, PT ;  /* 0x000000010600780c */ /* 0x000fda0003f46270 */
[----:B------:R-:W-:Y:S05]  /*7040*/  @!P2 BRA `(.L_x_35) ;  /* 0x00000034003ca947 */ /* 0x000fea0003800000 */
[----:B------:R-:W-:Y:S01]  /*7050*/  MOV R9, R4 ;  /* 0x0000000400097202 */ /* 0x000fe20000000f00 */
[----:B------:R-:W-:Y:S01]  /*7060*/  IMAD.MOV.U32 R8, RZ, RZ, R5 ;  /* 0x000000ffff087224 */ /* 0x000fe200078e0005 */
[----:B------:R-:W-:Y:S01]  /*7070*/  ULDC UR39, c[0x0][0x604] ;  /* 0x0001810000277ab9 */ /* 0x000fe20000000800 */
[----:B------:R-:W-:-:S05]  /*7080*/  ULDC UR40, c[0x0][0x28c] ;  /* 0x0000a30000287ab9 */ /* 0x000fca0000000800 */
.L_x_46:
[----:B------:R-:W-:Y:S05]  /*7090*/  @!P0 BRA `(.L_x_36) ;  /* 0x0000000000048947 */ /* 0x000fea0003800000 */
[----:B------:R-:W-:Y:S01]  /*70a0*/  BPT.TRAP 0x1 ;  /* 0x000000040000795c */ /* 0x000fe20000300000 */
.L_x_36:
[----:B------:R-:W-:Y:S01]  /*70b0*/  ULEA UR10, UR4, UR37, 0x3 ;  /* 0x00000025040a7291 */ /* 0x000fe2000f8e183f */
[----:B------:R-:W-:-:S08]  /*70c0*/  SHF.L.U32 R4, R10, 0x1f, RZ ;  /* 0x0000001f0a047819 */ /* 0x000fd000000006ff */
[----:B------:R-:W1:Y:S02]  /*70d0*/  SYNCS.PHASECHK.TRANS64.TRYWAIT P2, [UR10+0x30000], R4 ;  /* 0x03000004ff0075a7 */ /* 0x000e64000804014a */
[----:B-1----:R-:W-:Y:S05]  /*70e0*/  @!P2 BRA `(.L_x_37) ;  /* 0x000000640058a947 */ /* 0x002fea0003800000 */
.L_x_110:
        /* <DEDUP_REMOVED lines=47> */
.L_x_38:
[C---:B-1----:R-:W-:Y:S01]  /*73e0*/  IADD3 R5, R3.reuse, 0x8, RZ ;  /* 0x0000000803057810 */ /* 0x042fe20007ffe0ff */
[----:B------:R-:W-:Y:S01]  /*73f0*/  ULEA UR10, UR4, UR37, 0x3 ;  /* 0x00000025040a7291 */ /* 0x000fe2000f8e183f */
[----:B------:R-:W-:Y:S02]  /*7400*/  IADD3 R4, R3, 0x1, RZ ;  /* 0x0000000103047810 */ /* 0x000fe40007ffe0ff */
[----:B------:R-:W-:Y:S02]  /*7410*/  ISETP.GE.AND P2, PT, R5, UR40, PT ;  /* 0x0000002805007c0c */ /* 0x000fe4000bf46270 */
[C---:B------:R-:W-:Y:S02]  /*7420*/  ISETP.GE.AND P4, PT, R3.reuse, UR40, PT ;  /* 0x0000002803007c0c */ /* 0x040fe4000bf86270 */
[----:B------:R-:W-:Y:S02]  /*7430*/  IADD3 R5, R3, 0x11, RZ ;  /* 0x0000001103057810 */ /* 0x000fe40007ffe0ff */
[----:B------:R-:W-:-:S02]  /*7440*/  ISETP.GE.AND P3, PT, R4, UR40, PT ;  /* 0x0000002804007c0c */ /* 0x000fc4000bf66270 */
[----:B------:R-:W-:Y:S02]  /*7450*/  FSEL R24, R24, -INF , !P4 ;  /* 0xff80000018187808 */ /* 0x000fe40006000000 */
[----:B------:R-:W-:Y:S02]  /*7460*/  FSEL R15, R26, -INF , !P4 ;  /* 0xff8000001a0f7808 */ /* 0x000fe40006000000 */
[----:B------:R-:W-:Y:S02]  /*7470*/  IADD3 R4, R3, 0x10, RZ ;  /* 0x0000001003047810 */ /* 0x000fe40007ffe0ff */
[----:B------:R-:W-:Y:S01]  /*7480*/  ISETP.GE.AND P4, PT, R5, UR40, PT ;  /* 0x0000002805007c0c */ /* 0x000fe2000bf86270 */
[C---:B------:R-:W-:Y:S01]  /*7490*/  VIADD R5, R3.reuse, 0x19 ;  /* 0x0000001903057836 */ /* 0x040fe20000000000 */
[----:B------:R-:W-:Y:S02]  /*74a0*/  ISETP.GE.AND P6, PT, R4, UR40, PT ;  /* 0x0000002804007c0c */ /* 0x000fe4000bfc6270 */
[----:B------:R-:W-:-:S02]  /*74b0*/  IADD3 R10, R3, 0x9, RZ ;  /* 0x00000009030a7810 */ /* 0x000fc40007ffe0ff */
[----:B------:R-:W-:Y:S02]  /*74c0*/  IADD3 R4, R3, 0x18, RZ ;  /* 0x0000001803047810 */ /* 0x000fe40007ffe0ff */
[----:B------:R-:W-:Y:S02]  /*74d0*/  FSEL R28, R28, -INF , !P2 ;  /* 0xff8000001c1c7808 */ /* 0x000fe40005000000 */
[----:B------:R-:W-:Y:S02]  /*74e0*/  FSEL R13, R30, -INF , !P2 ;  /* 0xff8000001e0d7808 */ /* 0x000fe40005000000 */
[----:B------:R-:W-:Y:S02]  /*74f0*/  ISETP.GE.AND P2, PT, R5, UR40, PT ;  /* 0x0000002805007c0c */ /* 0x000fe4000bf46270 */
[----:B------:R-:W-:Y:S02]  /*7500*/  IADD3 R5, R3, 0x21, RZ ;  /* 0x0000002103057810 */ /* 0x000fe40007ffe0ff */
[----:B------:R-:W-:-:S02]  /*7510*/  FSEL R25, R25, -INF , !P3 ;  /* 0xff80000019197808 */ /* 0x000fc40005800000 */
[----:B------:R-:W-:Y:S02]  /*7520*/  FSEL R27, R27, -INF , !P3 ;  /* 0xff8000001b1b7808 */ /* 0x000fe40005800000 */
[----:B------:R-:W-:Y:S02]  /*7530*/  ISETP.GE.AND P5, PT, R10, UR40, PT ;  /* 0x000000280a007c0c */ /* 0x000fe4000bfa6270 */
[----:B------:R-:W-:Y:S02]  /*7540*/  ISETP.GE.AND P3, PT, R4, UR40, PT ;  /* 0x0000002804007c0c */ /* 0x000fe4000bf66270 */
[----:B------:R-:W-:Y:S02]  /*7550*/  IADD3 R4, R3, 0x20, RZ ;  /* 0x0000002003047810 */ /* 0x000fe40007ffe0ff */
[----:B------:R-:W-:Y:S02]  /*7560*/  FSEL R32, R32, -INF , !P6 ;  /* 0xff80000020207808 */ /* 0x000fe40007000000 */
[----:B------:R-:W-:-:S02]  /*7570*/  FSEL R34, R34, -INF , !P6 ;  /* 0xff80000022227808 */ /* 0x000fc40007000000 */
[----:B------:R-:W-:Y:S02]  /*7580*/  ISETP.GE.AND P6, PT, R5, UR40, PT ;  /* 0x0000002805007c0c */ /* 0x000fe4000bfc6270 */
[----:B------:R-:W-:Y:S02]  /*7590*/  IADD3 R5, R3, 0x28, RZ ;  /* 0x0000002803057810 */ /* 0x000fe40007ffe0ff */
[----:B------:R-:W-:Y:S02]  /*75a0*/  FSEL R29, R29, -INF , !P5 ;  /* 0xff8000001d1d7808 */ /* 0x000fe40006800000 */
[----:B------:R-:W-:Y:S02]  /*75b0*/  FSEL R31, R31, -INF , !P5 ;  /* 0xff8000001f1f7808 */ /* 0x000fe40006800000 */
[----:B------:R-:W-:Y:S02]  /*75c0*/  ISETP.GE.AND P5, PT, R4, UR40, PT ;  /* 0x0000002804007c0c */ /* 0x000fe4000bfa6270 */
[----:B------:R-:W-:-:S02]  /*75d0*/  FSEL R33, R33, -INF , !P4 ;  /* 0xff80000021217808 */ /* 0x000fc40006000000 */
[----:B------:R-:W-:Y:S02]  /*75e0*/  FSEL R35, R35, -INF , !P4 ;  /* 0xff80000023237808 */ /* 0x000fe40006000000 */
[----:B------:R-:W-:Y:S02]  /*75f0*/  FMNMX R4, R15, R8, !PT ;  /* 0x000000080f047209 */ /* 0x000fe40007800000 */
[----:B------:R-:W-:Y:S02]  /*7600*/  ISETP.GE.AND P4, PT, R5, UR40, PT ;  /* 0x0000002805007c0c */ /* 0x000fe4000bf86270 */
[----:B------:R-:W-:Y:S02]  /*7610*/  IADD3 R5, R3, 0x29, RZ ;  /* 0x0000002903057810 */ /* 0x000fe40007ffe0ff */
[----:B------:R-:W-:Y:S02]  /*7620*/  FMNMX R4, R27, R4, !PT ;  /* 0x000000041b047209 */ /* 0x000fe40007800000 */
[----:B------:R-:W-:-:S02]  /*7630*/  FSEL R36, R36, -INF , !P3 ;  /* 0xff80000024247808 */ /* 0x000fc40005800000 */
[----:B------:R-:W-:Y:S02]  /*7640*/  FSEL R38, R38, -INF , !P3 ;  /* 0xff80000026267808 */ /* 0x000fe40005800000 */
[----:B------:R-:W-:Y:S02]  /*7650*/  ISETP.GE.AND P3, PT, R5, UR40, PT ;  /* 0x0000002805007c0c */ /* 0x000fe4000bf66270 */
[----:B------:R-:W-:Y:S02]  /*7660*/  IADD3 R5, R3, 0x30, RZ ;  /* 0x0000003003057810 */ /* 0x000fe40007ffe0ff */
[----:B------:R-:W-:Y:S02]  /*7670*/  FMNMX R4, R13, R4, !PT ;  /* 0x000000040d047209 */ /* 0x000fe40007800000 */
[----:B------:R-:W-:Y:S02]  /*7680*/  FSEL R37, R37, -INF , !P2 ;  /* 0xff80000025257808 */ /* 0x000fe40005000000 */
[----:B------:R-:W-:-:S02]  /*7690*/  FSEL R39, R39, -INF , !P2 ;  /* 0xff80000027277808 */ /* 0x000fc40005000000 */
[----:B------:R-:W-:Y:S02]  /*76a0*/  ISETP.GE.AND P2, PT, R5, UR40, PT ;  /* 0x0000002805007c0c */ /* 0x000fe4000bf46270 */
[----:B------:R-:W-:Y:S02]  /*76b0*/  FMNMX R5, R31, R4, !PT ;  /* 0x000000041f057209 */ /* 0x000fe40007800000 */
[----:B------:R-:W-:Y:S02]  /*76c0*/  FSEL R42, R42, -INF , !P5 ;  /* 0xff8000002a2a7808 */ /* 0x000fe40006800000 */
[----:B------:R-:W-:Y:S02]  /*76d0*/  FMNMX R4, R34, R5, !PT ;  /* 0x0000000522047209 */ /* 0x000fe40007800000 */
[----:B------:R-:W-:Y:S02]  /*76e0*/  IADD3 R10, R3, 0x31, RZ ;  /* 0x00000031030a7810 */ /* 0x000fe40007ffe0ff */
[----:B------:R-:W-:-:S02]  /*76f0*/  FMNMX R5, R35, R4, !PT ;  /* 0x0000000423057209 */ /* 0x000fc40007800000 */
[----:B------:R-:W-:Y:S02]  /*7700*/  FSEL R40, R40, -INF , !P5 ;  /* 0xff80000028287808 */ /* 0x000fe40006800000 */
[----:B------:R-:W-:Y:S02]  /*7710*/  FMNMX R4, R38, R5, !PT ;  /* 0x0000000526047209 */ /* 0x000fe40007800000 */
[----:B------:R-:W-:Y:S02]  /*7720*/  FSEL R43, R43, -INF , !P6 ;  /* 0xff8000002b2b7808 */ /* 0x000fe40007000000 */
[----:B------:R-:W-:Y:S02]  /*7730*/  FMNMX R5, R39, R4, !PT ;  /* 0x0000000427057209 */ /* 0x000fe40007800000 */
[----:B------:R-:W-:Y:S01]  /*7740*/  ISETP.GE.AND P5, PT, R10, UR40, PT ;  /* 0x000000280a007c0c */ /* 0x000fe2000bfa6270 */
[----:B------:R-:W-:Y:S01]  /*7750*/  VIADD R10, R3, 0x38 ;  /* 0x00000038030a7836 */ /* 0x000fe20000000000 */
[----:B------:R-:W-:-:S02]  /*7760*/  FMNMX R4, R42, R5, !PT ;  /* 0x000000052a047209 */ /* 0x000fc40007800000 */
[----:B------:R-:W-:Y:S02]  /*7770*/  FSEL R46, R46, -INF , !P4 ;  /* 0xff8000002e2e7808 */ /* 0x000fe40006000000 */
[----:B------:R-:W-:Y:S02]  /*7780*/  FMNMX R5, R43, R4, !PT ;  /* 0x000000042b057209 */ /* 0x000fe40007800000 */
[----:B------:R-:W-:Y:S02]  /*7790*/  FSEL R41, R41, -INF , !P6 ;  /* 0xff80000029297808 */ /* 0x000fe40007000000 */
[----:B------:R-:W-:Y:S02]  /*77a0*/  ISETP.GE.AND P6, PT, R10, UR40, PT ;  /* 0x000000280a007c0c */ /* 0x000fe4000bfc6270 */
[----:B------:R-:W-:Y:S02]  /*77b0*/  IADD3 R10, R3, 0x39, RZ ;  /* 0x00000039030a7810 */ /* 0x000fe40007ffe0ff */
[----:B------:R-:W-:-:S02]  /*77c0*/  FSEL R47, R47, -INF , !P3 ;  /* 0xff8000002f2f7808 */ /* 0x000fc40005800000 */
[----:B------:R-:W-:Y:S02]  /*77d0*/  FMNMX R4, R46, R5, !PT ;  /* 0x000000052e047209 */ /* 0x000fe40007800000 */
[----:B------:R-:W-:Y:S02]  /*77e0*/  FSEL R44, R44, -INF , !P4 ;  /* 0xff8000002c2c7808 */ /* 0x000fe40006000000 */
[----:B------:R-:W-:Y:S02]  /*77f0*/  ISETP.GE.AND P4, PT, R10, UR40, PT ;  /* 0x000000280a007c0c */ /* 0x000fe4000bf86270 */
[----:B------:R-:W-:Y:S02]  /*7800*/  FSEL R50, R50, -INF , !P2 ;  /* 0xff80000032327808 */ /* 0x000fe40005000000 */
[----:B------:R-:W-:Y:S02]  /*7810*/  FMNMX R5, R47, R4, !PT ;  /* 0x000000042f057209 */ /* 0x000fe40007800000 */
[----:B------:R-:W-:-:S02]  /*7820*/  IADD3 R10, R3, 0x40, RZ ;  /* 0x00000040030a7810 */ /* 0x000fc40007ffe0ff */
[----:B------:R-:W-:Y:S02]  /*7830*/  FSEL R45, R45, -INF , !P3 ;  /* 0xff8000002d2d7808 */ /* 0x000fe40005800000 */
[----:B------:R-:W-:Y:S02]  /*7840*/  FSEL R51, R51, -INF , !P5 ;  /* 0xff80000033337808 */ /* 0x000fe40006800000 */
[----:B------:R-:W-:Y:S02]  /*7850*/  FMNMX R4, R50, R5, !PT ;  /* 0x0000000532047209 */ /* 0x000fe40007800000 */
[----:B------:R-:W-:Y:S02]  /*7860*/  ISETP.GE.AND P3, PT, R10, UR40, PT ;  /* 0x000000280a007c0c */ /* 0x000fe4000bf66270 */
[----:B------:R-:W-:Y:S02]  /*7870*/  IADD3 R10, R3, 0x41, RZ ;  /* 0x00000041030a7810 */ /* 0x000fe40007ffe0ff */
[----:B------:R-:W-:-:S02]  /*7880*/  FSEL R54, R54, -INF , !P6 ;  /* 0xff80000036367808 */ /* 0x000fc40007000000 */
[----:B------:R-:W-:Y:S02]  /*7890*/  FMNMX R5, R51, R4, !PT ;  /* 0x0000000433057209 */ /* 0x000fe40007800000 */
[----:B------:R-:W-:Y:S02]  /*78a0*/  FSEL R48, R48, -INF , !P2 ;  /* 0xff80000030307808 */ /* 0x000fe40005000000 */
[----:B------:R-:W-:Y:S02]  /*78b0*/  ISETP.GE.AND P2, PT, R10, UR40, PT ;  /* 0x000000280a007c0c */ /* 0x000fe4000bf46270 */
[----:B------:R-:W-:Y:S02]  /*78c0*/  IADD3 R10, R3, 0x48, RZ ;  /* 0x00000048030a7810 */ /* 0x000fe40007ffe0ff */
[----:B------:R-:W-:Y:S02]  /*78d0*/  FSEL R55, R55, -INF , !P4 ;  /* 0xff80000037377808 */ /* 0x000fe40006000000 */
[----:B------:R-:W-:-:S02]  /*78e0*/  FMNMX R4, R54, R5, !PT ;  /* 0x0000000536047209 */ /* 0x000fc40007800000 */
[----:B------:R-:W-:Y:S02]  /*78f0*/  FSEL R49, R49, -INF , !P5 ;  /* 0xff80000031317808 */ /* 0x000fe40006800000 */
[----:B------:R-:W-:Y:S02]  /*7900*/  ISETP.GE.AND P5, PT, R10, UR40, PT ;  /* 0x000000280a007c0c */ /* 0x000fe4000bfa6270 */
[----:B------:R-:W-:Y:S02]  /*7910*/  IADD3 R10, R3, 0x49, RZ ;  /* 0x00000049030a7810 */ /* 0x000fe40007ffe0ff */
[----:B------:R-:W-:Y:S02]  /*7920*/  FSEL R58, R58, -INF , !P3 ;  /* 0xff8000003a3a7808 */ /* 0x000fe40005800000 */
[----:B------:R-:W-:Y:S02]  /*7930*/  FMNMX R5, R55, R4, !PT ;  /* 0x0000000437057209 */ /* 0x000fe40007800000 */
[----:B------:R-:W-:-:S02]  /*7940*/  FSEL R52, R52, -INF , !P6 ;  /* 0xff80000034347808 */ /* 0x000fc40007000000 */
[----:B------:R-:W-:Y:S02]  /*7950*/  ISETP.GE.AND P6, PT, R10, UR40, PT ;  /* 0x000000280a007c0c */ /* 0x000fe4000bfc6270 */
[----:B------:R-:W-:Y:S02]  /*7960*/  FSEL R59, R59, -INF , !P2 ;  /* 0xff8000003b3b7808 */ /* 0x000fe40005000000 */
[----:B------:R-:W-:Y:S02]  /*7970*/  FMNMX R4, R58, R5, !PT ;  /* 0x000000053a047209 */ /* 0x000fe40007800000 */
[----:B------:R-:W-:Y:S02]  /*7980*/  IADD3 R10, R3, 0x50, RZ ;  /* 0x00000050030a7810 */ /* 0x000fe40007ffe0ff */
[----:B------:R-:W-:Y:S02]  /*7990*/  FSEL R53, R53, -INF , !P4 ;  /* 0xff80000035357808 */ /* 0x000fe40006000000 */
[----:B------:R-:W-:-:S02]  /*79a0*/  FSEL R62, R62, -INF , !P5 ;  /* 0xff8000003e3e7808 */ /* 0x000fc40006800000 */
[----:B------:R-:W-:Y:S02]  /*79b0*/  FMNMX R5, R59, R4, !PT ;  /* 0x000000043b057209 */ /* 0x000fe40007800000 */
[----:B------:R-:W-:Y:S01]  /*79c0*/  ISETP.GE.AND P4, PT, R10, UR40, PT ;  /* 0x000000280a007c0c */ /* 0x000fe2000bf86270 */
[----:B------:R-:W-:Y:S01]  /*79d0*/  VIADD R10, R3, 0x51 ;  /* 0x00000051030a7836 */ /* 0x000fe20000000000 */
[----:B------:R-:W-:Y:S02]  /*79e0*/  FSEL R63, R63, -INF , !P6 ;  /* 0xff8000003f3f7808 */ /* 0x000fe40007000000 */
[----:B------:R-:W-:Y:S02]  /*79f0*/  FMNMX R4, R62, R5, !PT ;  /* 0x000000053e047209 */ /* 0x000fe40007800000 */
[----:B------:R-:W-:Y:S02]  /*7a00*/  FSEL R56, R56, -INF , !P3 ;  /* 0xff80000038387808 */ /* 0x000fe40005800000 */
[----:B------:R-:W-:-:S02]  /*7a10*/  ISETP.GE.AND P3, PT, R10, UR40, PT ;  /* 0x000000280a007c0c */ /* 0x000fc4000bf66270 */
[----:B------:R-:W-:Y:S02]  /*7a20*/  IADD3 R10, R3, 0x58, RZ ;  /* 0x00000058030a7810 */ /* 0x000fe40007ffe0ff */
[----:B------:R-:W-:Y:S02]  /*7a30*/  FSEL R66, R66, -INF , !P4 ;  /* 0xff80000042427808 */ /* 0x000fe40006000000 */
[----:B------:R-:W-:Y:S02]  /*7a40*/  FMNMX R5, R63, R4, !PT ;  /* 0x000000043f057209 */ /* 0x000fe40007800000 */
[----:B------:R-:W-:Y:S02]  /*7a50*/  FSEL R57, R57, -INF , !P2 ;  /* 0xff80000039397808 */ /* 0x000fe40005000000 */
[----:B------:R-:W-:Y:S02]  /*7a60*/  ISETP.GE.AND P2, PT, R10, UR40, PT ;  /* 0x000000280a007c0c */ /* 0x000fe4000bf46270 */
[----:B------:R-:W-:-:S02]  /*7a70*/  IADD3 R11, R3, 0x59, RZ ;  /* 0x00000059030b7810 */ /* 0x000fc40007ffe0ff */
[----:B------:R-:W-:Y:S02]  /*7a80*/  FSEL R67, R67, -INF , !P3 ;  /* 0xff80000043437808 */ /* 0x000fe40005800000 */
[----:B------:R-:W-:Y:S02]  /*7a90*/  FMNMX R4, R66, R5, !PT ;  /* 0x0000000542047209 */ /* 0x000fe40007800000 */
[----:B------:R-:W-:Y:S02]  /*7aa0*/  P2R R12, PR, RZ, 0x2 ;  /* 0x00000002ff0c7803 */ /* 0x000fe40000000000 */
[----:B------:R-:W-:Y:S02]  /*7ab0*/  IADD3 R19, R3, 0x60, RZ ;  /* 0x0000006003137810 */ /* 0x000fe40007ffe0ff */
[----:B------:R-:W-:Y:S02]  /*7ac0*/  ISETP.GE.AND P1, PT, R11, UR40, PT ;  /* 0x000000280b007c0c */ /* 0x000fe4000bf26270 */
[----:B------:R-:W-:-:S02]  /*7ad0*/  IADD3 R10, R3, 0x61, RZ ;  /* 0x00000061030a7810 */ /* 0x000fc40007ffe0ff */
[----:B------:R-:W-:Y:S02]  /*7ae0*/  FSEL R70, R70, -INF , !P2 ;  /* 0xff80000046467808 */ /* 0x000fe40005000000 */
[----:B------:R-:W-:Y:S02]  /*7af0*/  FMNMX R5, R67, R4, !PT ;  /* 0x0000000443057209 */ /* 0x000fe40007800000 */
[----:B------:R-:W-:Y:S02]  /*7b00*/  P2R R14, PR, RZ, 0x1 ;  /* 0x00000001ff0e7803 */ /* 0x000fe40000000000 */
[----:B------:R-:W-:Y:S02]  /*7b10*/  FSEL R60, R60, -INF , !P5 ;  /* 0xff8000003c3c7808 */ /* 0x000fe40006800000 */
[----:B------:R-:W-:Y:S02]  /*7b20*/  ISETP.GE.AND P5, PT, R19, UR40, PT ;  /* 0x0000002813007c0c */ /* 0x000fe4000bfa6270 */
[----:B------:R-:W-:-:S02]  /*7b30*/  ISETP.GE.AND P0, PT, R10, UR40, PT ;  /* 0x000000280a007c0c */ /* 0x000fc4000bf06270 */
[----:B------:R-:W-:Y:S02]  /*7b40*/  FSEL R71, R71, -INF , !P1 ;  /* 0xff80000047477808 */ /* 0x000fe40004800000 */
[----:B------:R-:W-:Y:S02]  /*7b50*/  FMNMX R4, R70, R5, !PT ;  /* 0x0000000546047209 */ /* 0x000fe40007800000 */
[----:B------:R-:W-:Y:S02]  /*7b60*/  IADD3 R10, R3, 0x68, RZ ;  /* 0x00000068030a7810 */ /* 0x000fe40007ffe0ff */
[----:B------:R-:W-:Y:S02]  /*7b70*/  FSEL R74, R74, -INF , !P5 ;  /* 0xff8000004a4a7808 */ /* 0x000fe40006800000 */
[----:B------:R-:W-:Y:S02]  /*7b80*/  FMNMX R5, R71, R4, !PT ;  /* 0x0000000447057209 */ /* 0x000fe40007800000 */
[----:B------:R-:W-:-:S02]  /*7b90*/  ISETP.GE.AND P1, PT, R10, UR40, PT ;  /* 0x000000280a007c0c */ /* 0x000fc4000bf26270 */
[----:B------:R-:W-:Y:S02]  /*7ba0*/  IADD3 R10, R3, 0x69, RZ ;  /* 0x00000069030a7810 */ /* 0x000fe40007ffe0ff */
[----:B------:R-:W-:Y:S02]  /*7bb0*/  FSEL R75, R75, -INF , !P0 ;  /* 0xff8000004b4b7808 */ /* 0x000fe40004000000 */
[----:B------:R-:W-:Y:S02]  /*7bc0*/  FMNMX R4, R74, R5, !PT ;  /* 0x000000054a047209 */ /* 0x000fe40007800000 */
[----:B------:R-:W-:Y:S02]  /*7bd0*/  FSEL R68, R68, -INF , !P2 ;  /* 0xff80000044447808 */ /* 0x000fe40005000000 */
[----:B------:R-:W-:Y:S01]  /*7be0*/  ISETP.GE.AND P2, PT, R10, UR40, PT ;  /* 0x000000280a007c0c */ /* 0x000fe2000bf46270 */
[----:B------:R-:W-:Y:S01]  /*7bf0*/  VIADD R10, R3, 0x70 ;  /* 0x00000070030a7836 */ /* 0x000fe20000000000 */
[----:B------:R-:W-:-:S02]  /*7c00*/  FSEL R78, R78, -INF , !P1 ;  /* 0xff8000004e4e7808 */ /* 0x000fc40004800000 */
[----:B------:R-:W-:Y:S02]  /*7c10*/  FMNMX R5, R75, R4, !PT ;  /* 0x000000044b057209 */ /* 0x000fe40007800000 */
[----:B------:R-:W-:Y:S02]  /*7c20*/  FSEL R65, R65, -INF , !P3 ;  /* 0xff80000041417808 */ /* 0x000fe40005800000 */
[----:B------:R-:W-:Y:S02]  /*7c30*/  IADD3 R20, R3, 0x71, RZ ;  /* 0x0000007103147810 */ /* 0x000fe40007ffe0ff */
[----:B------:R-:W-:Y:S02]  /*7c40*/  FSEL R79, R79, -INF , !P2 ;  /* 0xff8000004f4f7808 */ /* 0x000fe40005000000 */
[----:B------:R-:W-:Y:S02]  /*7c50*/  FMNMX R4, R78, R5, !PT ;  /* 0x000000054e047209 */ /* 0x000fe40007800000 */
[----:B------:R-:W-:-:S02]  /*7c60*/  ISETP.GE.AND P3, PT, R10, UR40, PT ;  /* 0x000000280a007c0c */ /* 0x000fc4000bf66270 */
[----:B------:R-:W-:Y:S02]  /*7c70*/  FSEL R64, R64, -INF , !P4 ;  /* 0xff80000040407808 */ /* 0x000fe40006000000 */
[----:B------:R-:W-:Y:S02]  /*7c80*/  IADD3 R21, R3, 0x78, RZ ;  /* 0x0000007803157810 */ /* 0x000fe40007ffe0ff */
[----:B------:R-:W-:Y:S02]  /*7c90*/  FSEL R82, R82, -INF , !P3 ;  /* 0xff80000052527808 */ /* 0x000fe40005800000 */
[----:B------:R-:W-:Y:S02]  /*7ca0*/  FMNMX R5, R79, R4, !PT ;  /* 0x000000044f057209 */ /* 0x000fe40007800000 */
[----:B------:R-:W-:Y:S02]  /*7cb0*/  ISETP.GE.AND P4, PT, R20, UR40, PT ;  /* 0x0000002814007c0c */ /* 0x000fe4000bf86270 */
[----:B------:R-:W-:-:S02]  /*7cc0*/  IADD3 R22, R3, 0x79, RZ ;  /* 0x0000007903167810 */ /* 0x000fc40007ffe0ff */
[----:B------:R-:W-:Y:S02]  /*7cd0*/  FSEL R83, R83, -INF , !P4 ;  /* 0xff80000053537808 */ /* 0x000fe40006000000 */
[----:B------:R-:W-:Y:S02]  /*7ce0*/  FMNMX R4, R82, R5, !PT ;  /* 0x0000000552047209 */ /* 0x000fe40007800000 */
[----:B------:R-:W-:Y:S02]  /*7cf0*/  ISETP.GE.AND P5, PT, R21, UR40, PT ;  /* 0x0000002815007c0c */ /* 0x000fe4000bfa6270 */
[----:B------:R-:W-:Y:S02]  /*7d00*/  FSEL R61, R61, -INF , !P6 ;  /* 0xff8000003d3d7808 */ /* 0x000fe40007000000 */
[----:B------:R-:W-:Y:S02]  /*7d10*/  FSEL R86, R86, -INF , !P5 ;  /* 0xff80000056567808 */ /* 0x000fe40006800000 */
[----:B------:R-:W-:-:S02]  /*7d20*/  FMNMX R5, R83, R4, !PT ;  /* 0x0000000453057209 */ /* 0x000fc40007800000 */
[----:B------:R-:W-:Y:S02]  /*7d30*/  ISETP.GE.AND P6, PT, R22, UR40, PT ;  /* 0x0000002816007c0c */ /* 0x000fe4000bfc6270 */
[----:B------:R-:W-:Y:S02]  /*7d40*/  FMNMX R4, R86, R5, !PT ;  /* 0x0000000556047209 */ /* 0x000fe40007800000 */
[----:B------:R-:W-:Y:S02]  /*7d50*/  FSEL R87, R87, -INF , !P6 ;  /* 0xff80000057577808 */ /* 0x000fe40007000000 */
[----:B------:R-:W-:Y:S02]  /*7d60*/  P2R R16, PR, RZ, 0x4 ;  /* 0x00000004ff107803 */ /* 0x000fe40000000000 */
[----:B------:R-:W-:Y:S02]  /*7d70*/  FMNMX R4, R87, R4, !PT ;  /* 0x0000000457047209 */ /* 0x000fe40007800000 */
[----:B------:R-:W-:-:S02]  /*7d80*/  P2R R17, PR, RZ, 0x2 ;  /* 0x00000002ff117803 */ /* 0x000fc40000000000 */
[----:B------:R-:W-:Y:S01]  /*7d90*/  ISETP.GE.AND P1, PT, R11, UR40, PT ;  /* 0x000000280b007c0c */ /* 0x000fe2000bf26270 */
[----:B------:R-:W1:Y:S01]  /*7da0*/  SHFL.BFLY PT, R5, R4, 0x1, 0x1f ;  /* 0x0c201f0004057f89 */ /* 0x000e6200000e0000 */
[----:B------:R-:W-:Y:S02]  /*7db0*/  P2R R18, PR, RZ, 0x1 ;  /* 0x00000001ff127803 */ /* 0x000fe40000000000 */
[----:B------:R-:W-:Y:S02]  /*7dc0*/  FSEL R69, R69, -INF , !P1 ;  /* 0xff80000045457808 */ /* 0x000fe40004800000 */
[----:B------:R-:W-:Y:S02]  /*7dd0*/  ISETP.NE.AND P1, PT, R17, RZ, PT ;  /* 0x000000ff1100720c */ /* 0x000fe40003f25270 */
[----:B------:R-:W-:Y:S02]  /*7de0*/  ISETP.GE.AND P0, PT, R19, UR40, PT ;  /* 0x0000002813007c0c */ /* 0x000fe4000bf06270 */
[----:B------:R-:W-:-:S02]  /*7df0*/  FSEL R76, R76, -INF , !P1 ;  /* 0xff8000004c4c7808 */ /* 0x000fc40004800000 */
[----:B------:R-:W-:Y:S02]  /*7e00*/  ISETP.NE.AND P1, PT, R12, RZ, PT ;  /* 0x000000ff0c00720c */ /* 0x000fe40003f25270 */
[----:B------:R-:W-:Y:S02]  /*7e10*/  FSEL R72, R72, -INF , !P0 ;  /* 0xff80000048487808 */ /* 0x000fe40004000000 */
[----:B------:R-:W-:Y:S02]  /*7e20*/  ISETP.NE.AND P0, PT, R18, RZ, PT ;  /* 0x000000ff1200720c */ /* 0x000fe40003f05270 */
[----:B------:R-:W-:Y:S02]  /*7e30*/  FSEL R80, R80, -INF , !P3 ;  /* 0xff80000050507808 */ /* 0x000fe40005800000 */
[----:B------:R-:W-:Y:S02]  /*7e40*/  FSEL R73, R73, -INF , !P0 ;  /* 0xff80000049497808 */ /* 0x000fe40004000000 */
[----:B------:R-:W-:-:S02]  /*7e50*/  ISETP.NE.AND P0, PT, R14, RZ, PT ;  /* 0x000000ff0e00720c */ /* 0x000fc40003f05270 */
[----:B------:R-:W-:Y:S02]  /*7e60*/  FSEL R81, R81, -INF , !P4 ;  /* 0xff80000051517808 */ /* 0x000fe40006000000 */
[----:B-1----:R-:W-:Y:S02]  /*7e70*/  FMNMX R10, R4, R5, !PT ;  /* 0x00000005040a7209 */ /* 0x002fe40007800000 */
[----:B------:R-:W-:Y:S02]  /*7e80*/  FMNMX R4, R24, R9, !PT ;  /* 0x0000000918047209 */ /* 0x000fe40007800000 */
[----:B------:R-:W-:Y:S01]  /*7e90*/  FSEL R84, R84, -INF , !P5 ;  /* 0xff80000054547808 */ /* 0x000fe20006800000 */
[----:B------:R-:W1:Y:S01]  /*7ea0*/  SHFL.BFLY PT, R5, R10, 0x2, 0x1f ;  /* 0x0c401f000a057f89 */ /* 0x000e6200000e0000 */
[----:B------:R-:W-:Y:S02]  /*7eb0*/  FSEL R85, R85, -INF , !P6 ;  /* 0xff80000055557808 */ /* 0x000fe40007000000 */
[----:B-1----:R-:W-:-:S04]  /*7ec0*/  FMNMX R5, R10, R5, !PT ;  /* 0x000000050a057209 */ /* 0x002fc80007800000 */
[----:B------:R-:W-:-:S04]  /*7ed0*/  FSETP.NEU.AND P2, PT, R5, -INF , PT ;  /* 0xff8000000500780b */ /* 0x000fc80003f4d000 */
[----:B------:R-:W-:Y:S02]  /*7ee0*/  FSEL R11, R5, RZ, P2 ;  /* 0x000000ff050b7208 */ /* 0x000fe40001000000 */
[----:B------:R-:W-:-:S03]  /*7ef0*/  ISETP.NE.AND P2, PT, R16, RZ, PT ;  /* 0x000000ff1000720c */ /* 0x000fc60003f45270 */
[----:B------:R-:W-:Y:S01]  /*7f00*/  FMUL R26, R11, UR39 ;  /* 0x000000270b1a7c20 */ /* 0x000fe20008400000 */
[----:B------:R-:W-:-:S03]  /*7f10*/  FSEL R77, R77, -INF , !P2 ;  /* 0xff8000004d4d7808 */ /* 0x000fc60005000000 */
[--C-:B------:R-:W-:Y:S01]  /*7f20*/  FFMA R12, R15, UR39, -R26.reuse ;  /* 0x000000270f0c7c23 */ /* 0x100fe2000800081a */
[----:B------:R-:W-:Y:S01]  /*7f30*/  FMNMX R15, R25, R4, !PT ;  /* 0x00000004190f7209 */ /* 0x000fe20007800000 */
[--C-:B------:R-:W-:Y:S01]  /*7f40*/  FFMA R14, R27, UR39, -R26.reuse ;  /* 0x000000271b0e7c23 */ /* 0x100fe2000800081a */
[--C-:B------:R-:W-:Y:S01]  /*7f50*/  FFMA R27, R13, UR39, -R26.reuse ;  /* 0x000000270d1b7c23 */ /* 0x100fe2000800081a */
        /* <DEDUP_REMOVED lines=14> */
[----:B------:R-:W-:Y:S01]  /*8040*/  @!P2 FMUL R12, R12, 0.5 ;  /* 0x3f0000000c0ca820 */ /* 0x000fe20000400000 */
[----:B------:R-:W-:Y:S01]  /*8050*/  FMNMX R13, R33, R4, !PT ;  /* 0x00000004210d7209 */ /* 0x000fe20007800000 */
[--C-:B------:R-:W-:Y:S01]  /*8060*/  FFMA R20, R47, UR39, -R26.reuse ;  /* 0x000000272f147c23 */ /* 0x100fe2000800081a */
[----:B------:R-:W-:Y:S01]  /*8070*/  FSETP.GEU.AND P6, PT, R34, -126, PT ;  /* 0xc2fc00002200780b */ /* 0x000fe20003fce000 */
[----:B------:R-:W1:Y:S01]  /*8080*/  MUFU.EX2 R10, R12 ;  /* 0x0000000c000a7308 */ /* 0x000e620000000800 */
[----:B------:R-:W-:Y:S01]  /*8090*/  FMNMX R4, R36, R13, !PT ;  /* 0x0000000d24047209 */ /* 0x000fe20007800000 */
[----:B------:R-:W-:Y:S01]  /*80a0*/  @!P3 FMUL R14, R14, 0.5 ;  /* 0x3f0000000e0eb820 */ /* 0x000fe20000400000 */
[--C-:B------:R-:W-:Y:S01]  /*80b0*/  FFMA R50, R50, UR39, -R26.reuse ;  /* 0x0000002732327c23 */ /* 0x100fe2000800081a */
[----:B------:R-:W-:Y:S01]  /*80c0*/  @!P4 FMUL R27, R27, 0.5 ;  /* 0x3f0000001b1bc820 */ /* 0x000fe20000400000 */
[----:B------:R-:W-:Y:S01]  /*80d0*/  FMNMX R15, R37, R4, !PT ;  /* 0x00000004250f7209 */ /* 0x000fe20007800000 */
[--C-:B------:R-:W-:Y:S01]  /*80e0*/  FFMA R22, R51, UR39, -R26.reuse ;  /* 0x0000002733167c23 */ /* 0x100fe2000800081a */
[--C-:B------:R-:W-:Y:S01]  /*80f0*/  FFMA R39, R54, UR39, -R26.reuse ;  /* 0x0000002736277c23 */ /* 0x100fe2000800081a */
[----:B------:R-:W2:Y:S01]  /*8100*/  MUFU.EX2 R13, R14 ;  /* 0x0000000e000d7308 */ /* 0x000ea20000000800 */
[----:B------:R-:W-:Y:S01]  /*8110*/  FMNMX R4, R40, R15, !PT ;  /* 0x0000000f28047209 */ /* 0x000fe20007800000 */
[----:B------:R-:W-:Y:S01]  /*8120*/  @!P5 FMUL R31, R31, 0.5 ;  /* 0x3f0000001f1fd820 */ /* 0x000fe20000400000 */
[--C-:B------:R-:W-:Y:S01]  /*8130*/  FFMA R58, R58, UR39, -R26.reuse ;  /* 0x000000273a3a7c23 */ /* 0x100fe2000800081a */
[----:B------:R-:W-:Y:S01]  /*8140*/  @!P6 FMUL R34, R34, 0.5 ;  /* 0x3f0000002222e820 */ /* 0x000fe20000400000 */
[----:B------:R-:W-:Y:S01]  /*8150*/  FMNMX R15, R41, R4, !PT ;  /* 0x00000004290f7209 */ /* 0x000fe20007800000 */
[--C-:B------:R-:W-:Y:S01]  /*8160*/  FFMA R54, R62, UR39, -R26.reuse ;  /* 0x000000273e367c23 */ /* 0x100fe2000800081a */
[--C-:B------:R-:W-:Y:S01]  /*8170*/  FFMA R43, R63, UR39, -R26.reuse ;  /* 0x000000273f2b7c23 */ /* 0x100fe2000800081a */
[----:B------:R-:W3:Y:S01]  /*8180*/  MUFU.EX2 R27, R27 ;  /* 0x0000001b001b7308 */ /* 0x000ee20000000800 */
[----:B-1----:R-:W-:Y:S01]  /*8190*/  @!P2 FMUL R10, R10, R10 ;  /* 0x0000000a0a0aa220 */ /* 0x002fe20000400000 */
[----:B------:R-:W-:Y:S01]  /*81a0*/  FSETP.GEU.AND P2, PT, R35, -126, PT ;  /* 0xc2fc00002300780b */ /* 0x000fe20003f4e000 */
[--C-:B------:R-:W-:Y:S01]  /*81b0*/  FFMA R51, R75, UR39, -R26.reuse ;  /* 0x000000274b337c23 */ /* 0x100fe2000800081a */
[----:B------:R-:W-:Y:S01]  /*81c0*/  FMNMX R4, R44, R15, !PT ;  /* 0x0000000f2c047209 */ /* 0x000fe20007800000 */
[--C-:B------:R-:W-:Y:S01]  /*81d0*/  FFMA R71, R71, UR39, -R26.reuse ;  /* 0x0000002747477c23 */ /* 0x100fe2000800081a */
[--C-:B------:R-:W-:Y:S01]  /*81e0*/  FFMA R62, R78, UR39, -R26.reuse ;  /* 0x000000274e3e7c23 */ /* 0x100fe2000800081a */
[--C-:B------:R-:W-:Y:S01]  /*81f0*/  FFMA R79, R79, UR39, -R26.reuse ;  /* 0x000000274f4f7c23 */ /* 0x100fe2000800081a */
[----:B------:R-:W-:Y:S01]  /*8200*/  FMNMX R15, R45, R4, !PT ;  /* 0x000000042d0f7209 */ /* 0x000fe20007800000 */
[----:B------:R-:W1:Y:S01]  /*8210*/  MUFU.EX2 R12, R31 ;  /* 0x0000001f000c7308 */ /* 0x000e620000000800 */
[----:B--2---:R-:W-:Y:S01]  /*8220*/  @!P3 FMUL R13, R13, R13 ;  /* 0x0000000d0d0db220 */ /* 0x004fe20000400000 */
[----:B------:R-:W-:Y:S01]  /*8230*/  FSETP.GEU.AND P3, PT, R38, -126, PT ;  /* 0xc2fc00002600780b */ /* 0x000fe20003f6e000 */
[----:B------:R-:W-:Y:S01]  /*8240*/  FFMA R63, R87, UR39, -R26 ;  /* 0x00000027573f7c23 */ /* 0x000fe2000800081a */
[----:B------:R-:W-:-:S02]  /*8250*/  FMNMX R4, R48, R15, !PT ;  /* 0x0000000f30047209 */ /* 0x000fc40007800000 */
[----:B------:R-:W-:Y:S02]  /*8260*/  @!P2 FMUL R35, R35, 0.5 ;  /* 0x3f0000002323a820 */ /* 0x000fe40000400000 */
[----:B------:R-:W-:Y:S01]  /*8270*/  FMNMX R17, R49, R4, !PT ;  /* 0x0000000431117209 */ /* 0x000fe20007800000 */
[----:B------:R-:W2:Y:S01]  /*8280*/  MUFU.EX2 R14, R34 ;  /* 0x00000022000e7308 */ /* 0x000ea20000000800 */
[----:B---3--:R-:W-:Y:S01]  /*8290*/  @!P4 FMUL R27, R27, R27 ;  /* 0x0000001b1b1bc220 */ /* 0x008fe20000400000 */
[----:B------:R-:W-:Y:S02]  /*82a0*/  FSETP.GEU.AND P4, PT, R16, -126, PT ;  /* 0xc2fc00001000780b */ /* 0x000fe40003f8e000 */
[----:B------:R-:W-:Y:S02]  /*82b0*/  FMNMX R4, R52, R17, !PT ;  /* 0x0000001134047209 */ /* 0x000fe40007800000 */
[----:B------:R-:W-:Y:S02]  /*82c0*/  @!P3 FMUL R38, R38, 0.5 ;  /* 0x3f0000002626b820 */ /* 0x000fe40000400000 */
[----:B------:R3:W4:Y:S01]  /*82d0*/  MUFU.EX2 R15, R35 ;  /* 0x00000023000f7308 */ /* 0x0007220000000800 */
[----:B------:R-:W-:Y:S01]  /*82e0*/  FMNMX R17, R53, R4, !PT ;  /* 0x0000000435117209 */ /* 0x000fe20007800000 */
[----:B-1----:R-:W-:Y:S01]  /*82f0*/  @!P5 FMUL R12, R12, R12 ;  /* 0x0000000c0c0cd220 */ /* 0x002fe20000400000 */
[----:B------:R-:W-:-:S02]  /*8300*/  FSETP.GEU.AND P5, PT, R42, -126, PT ;  /* 0xc2fc00002a00780b */ /* 0x000fc40003fae000 */
[----:B------:R-:W-:Y:S02]  /*8310*/  FMNMX R4, R56, R17, !PT ;  /* 0x0000001138047209 */ /* 0x000fe40007800000 */
[----:B------:R-:W-:Y:S01]  /*8320*/  @!P4 FMUL R16, R16, 0.5 ;  /* 0x3f0000001010c820 */ /* 0x000fe20000400000 */
[----:B------:R-:W1:Y:S01]  /*8330*/  MUFU.EX2 R31, R38 ;  /* 0x00000026001f7308 */ /* 0x000e620000000800 */
[--C-:B---3--:R-:W-:Y:S01]  /*8340*/  FFMA R35, R46, UR39, -R26.reuse ;  /* 0x000000272e237c23 */ /* 0x108fe2000800081a */
[----:B------:R-:W-:Y:S01]  /*8350*/  FMNMX R19, R57, R4, !PT ;  /* 0x0000000439137209 */ /* 0x000fe20007800000 */
[----:B--2---:R-:W-:Y:S01]  /*8360*/  @!P6 FMUL R14, R14, R14 ;  /* 0x0000000e0e0ee220 */ /* 0x004fe20000400000 */
[----:B------:R-:W-:Y:S01]  /*8370*/  FSETP.GEU.AND P6, PT, R18, -126, PT ;  /* 0xc2fc00001200780b */ /* 0x000fe20003fce000 */
[--C-:B------:R-:W-:Y:S01]  /*8380*/  FFMA R46, R59, UR39, -R26.reuse ;  /* 0x000000273b2e7c23 */ /* 0x100fe2000800081a */
[----:B------:R-:W-:Y:S01]  /*8390*/  FMNMX R4, R60, R19, !PT ;  /* 0x000000133c047209 */ /* 0x000fe20007800000 */
[----:B------:R-:W-:Y:S01]  /*83a0*/  FFMA R59, R83, UR39, -R26 ;  /* 0x00000027533b7c23 */ /* 0x000fe2000800081a */
[----:B------:R-:W-:Y:S01]  /*83b0*/  @!P5 FMUL R42, R42, 0.5 ;  /* 0x3f0000002a2ad820 */ /* 0x000fe20000400000 */
[----:B----4-:R-:W-:Y:S01]  /*83c0*/  @!P2 FMUL R15, R15, R15 ;  /* 0x0000000f0f0fa220 */ /* 0x010fe20000400000 */
[----:B------:R-:W-:Y:S01]  /*83d0*/  FSETP.GEU.AND P2, PT, R35, -126, PT ;  /* 0xc2fc00002300780b */ /* 0x000fe20003f4e000 */
[----:B------:R-:W2:Y:S01]  /*83e0*/  MUFU.EX2 R16, R16 ;  /* 0x0000001000107308 */ /* 0x000ea20000000800 */
[----:B------:R-:W-:-:S04]  /*83f0*/  FMNMX R19, R61, R4, !PT ;  /* 0x000000043d137209 */ /* 0x000fc80007800000 */
[----:B------:R-:W-:Y:S01]  /*8400*/  FMNMX R4, R64, R19, !PT ;  /* 0x0000001340047209 */ /* 0x000fe20007800000 */
[----:B-1----:R-:W-:Y:S01]  /*8410*/  @!P3 FMUL R31, R31, R31 ;  /* 0x0000001f1f1fb220 */ /* 0x002fe20000400000 */
[----:B------:R-:W-:Y:S01]  /*8420*/  FSETP.GEU.AND P3, PT, R20, -126, PT ;  /* 0xc2fc00001400780b */ /* 0x000fe20003f6e000 */
[----:B------:R1:W3:Y:S01]  /*8430*/  MUFU.EX2 R17, R42 ;  /* 0x0000002a00117308 */ /* 0x0002e20000000800 */
[----:B------:R-:W-:Y:S01]  /*8440*/  @!P6 FMUL R18, R18, 0.5 ;  /* 0x3f0000001212e820 */ /* 0x000fe20000400000 */
[----:B------:R-:W-:Y:S02]  /*8450*/  FMNMX R19, R65, R4, !PT ;  /* 0x0000000441137209 */ /* 0x000fe40007800000 */
[----:B------:R-:W-:Y:S02]  /*8460*/  @!P2 FMUL R35, R35, 0.5 ;  /* 0x3f0000002323a820 */ /* 0x000fe40000400000 */
[----:B------:R-:W-:Y:S02]  /*8470*/  FMNMX R4, R68, R19, !PT ;  /* 0x0000001344047209 */ /* 0x000fe40007800000 */
[----:B------:R-:W4:Y:S01]  /*8480*/  MUFU.EX2 R18, R18 ;  /* 0x0000001200127308 */ /* 0x000f220000000800 */
[----:B-1----:R-:W-:Y:S01]  /*8490*/  FFMA R42, R55, UR39, -R26 ;  /* 0x00000027372a7c23 */ /* 0x002fe2000800081a */
[----:B------:R-:W-:Y:S01]  /*84a0*/  FMNMX R21, R69, R4, !PT ;  /* 0x0000000445157209 */ /* 0x000fe20007800000 */
[----:B--2---:R-:W-:Y:S01]  /*84b0*/  @!P4 FMUL R16, R16, R16 ;  /* 0x000000101010c220 */ /* 0x004fe20000400000 */
[----:B------:R-:W-:Y:S01]  /*84c0*/  @!P3 FMUL R20, R20, 0.5 ;  /* 0x3f0000001414b820 */ /* 0x000fe20000400000 */
[----:B------:R-:W-:-:S02]  /*84d0*/  FSETP.GEU.AND P4, PT, R50, -126, PT ;  /* 0xc2fc00003200780b */ /* 0x000fc40003f8e000 */
[----:B------:R-:W-:Y:S01]  /*84e0*/  FMNMX R4, R72, R21, !PT ;  /* 0x0000001548047209 */ /* 0x000fe20007800000 */
[----:B------:R-:W1:Y:S01]  /*84f0*/  MUFU.EX2 R35, R35 ;  /* 0x0000002300237308 */ /* 0x000e620000000800 */
[----:B---3--:R-:W-:Y:S01]  /*8500*/  @!P5 FMUL R17, R17, R17 ;  /* 0x000000111111d220 */ /* 0x008fe20000400000 */
[----:B------:R-:W-:Y:S02]  /*8510*/  FSETP.GEU.AND P5, PT, R22, -126, PT ;  /* 0xc2fc00001600780b */ /* 0x000fe40003fae000 */
[----:B------:R-:W-:-:S04]  /*8520*/  FMNMX R21, R73, R4, !PT ;  /* 0x0000000449157209 */ /* 0x000fc80007800000 */
[----:B------:R-:W2:Y:S01]  /*8530*/  MUFU.EX2 R20, R20 ;  /* 0x0000001400147308 */ /* 0x000ea20000000800 */
[----:B------:R-:W-:Y:S01]  /*8540*/  FMNMX R4, R76, R21, !PT ;  /* 0x000000154c047209 */ /* 0x000fe20007800000 */
[----:B----4-:R-:W-:Y:S01]  /*8550*/  @!P6 FMUL R18, R18, R18 ;  /* 0x000000121212e220 */ /* 0x010fe20000400000 */
[----:B------:R-:W-:Y:S01]  /*8560*/  FSETP.GEU.AND P6, PT, R39, -126, PT ;  /* 0xc2fc00002700780b */ /* 0x000fe20003fce000 */
[----:B------:R-:W-:Y:S01]  /*8570*/  @!P4 FMUL R50, R50, 0.5 ;  /* 0x3f0000003232c820 */ /* 0x000fe20000400000 */
[----:B------:R-:W-:Y:S02]  /*8580*/  FMNMX R21, R77, R4, !PT ;  /* 0x000000044d157209 */ /* 0x000fe40007800000 */
[----:B------:R-:W-:Y:S01]  /*8590*/  @!P5 FMUL R22, R22, 0.5 ;  /* 0x3f0000001616d820 */ /* 0x000fe20000400000 */
[----:B------:R3:W4:Y:S01]  /*85a0*/  MUFU.EX2 R19, R50 ;  /* 0x0000003200137308 */ /* 0x0007220000000800 */
[----:B-1----:R-:W-:Y:S01]  /*85b0*/  @!P2 FMUL R35, R35, R35 ;  /* 0x000000232323a220 */ /* 0x002fe20000400000 */
[----:B------:R-:W-:-:S02]  /*85c0*/  FSETP.GEU.AND P2, PT, R42, -126, PT ;  /* 0xc2fc00002a00780b */ /* 0x000fc40003f4e000 */
[----:B------:R-:W-:-:S04]  /*85d0*/  FMNMX R4, R80, R21, !PT ;  /* 0x0000001550047209 */ /* 0x000fc80007800000 */
[----:B------:R-:W-:Y:S01]  /*85e0*/  FMNMX R23, R81, R4, !PT ;  /* 0x0000000451177209 */ /* 0x000fe20007800000 */
[----:B------:R-:W1:Y:S01]  /*85f0*/  MUFU.EX2 R22, R22 ;  /* 0x0000001600167308 */ /* 0x000e620000000800 */
[----:B--2---:R-:W-:Y:S01]  /*8600*/  @!P3 FMUL R20, R20, R20 ;  /* 0x000000141414b220 */ /* 0x004fe20000400000 */
[----:B------:R-:W-:Y:S01]  /*8610*/  FSETP.GEU.AND P3, PT, R58, -126, PT ;  /* 0xc2fc00003a00780b */ /* 0x000fe20003f6e000 */
[----:B------:R-:W-:Y:S01]  /*8620*/  @!P6 FMUL R39, R39, 0.5 ;  /* 0x3f0000002727e820 */ /* 0x000fe20000400000 */
[----:B------:R-:W-:Y:S01]  /*8630*/  FMNMX R4, R84, R23, !PT ;  /* 0x0000001754047209 */ /* 0x000fe20007800000 */
[--C-:B------:R-:W-:Y:S01]  /*8640*/  FFMA R23, R66, UR39, -R26.reuse ;  /* 0x0000002742177c23 */ /* 0x100fe2000800081a */
[----:B------:R-:W-:Y:S01]  /*8650*/  @!P2 FMUL R42, R42, 0.5 ;  /* 0x3f0000002a2aa820 */ /* 0x000fe20000400000 */
[--C-:B---3--:R-:W-:Y:S01]  /*8660*/  FFMA R50, R70, UR39, -R26.reuse ;  /* 0x0000002746327c23 */ /* 0x108fe2000800081a */
[----:B----4-:R-:W-:Y:S01]  /*8670*/  @!P4 FMUL R19, R19, R19 ;  /* 0x000000131313c220 */ /* 0x010fe20000400000 */
[----:B------:R-:W2:Y:S01]  /*8680*/  MUFU.EX2 R39, R39 ;  /* 0x0000002700277308 */ /* 0x000ea20000000800 */
[----:B------:R-:W-:Y:S01]  /*8690*/  FSETP.GEU.AND P4, PT, R46, -126, PT ;  /* 0xc2fc00002e00780b */ /* 0x000fe20003f8e000 */
[--C-:B------:R-:W-:Y:S01]  /*86a0*/  FFMA R66, R74, UR39, -R26.reuse ;  /* 0x000000274a427c23 */ /* 0x100fe2000800081a */
[----:B------:R-:W-:Y:S01]  /*86b0*/  FMNMX R4, R85, R4, !PT ;  /* 0x0000000455047209 */ /* 0x000fe20007800000 */
[--C-:B------:R-:W-:Y:S01]  /*86c0*/  FFMA R70, R82, UR39, -R26.reuse ;  /* 0x0000002752467c23 */ /* 0x100fe2000800081a */
[----:B------:R-:W-:Y:S01]  /*86d0*/  FFMA R74, R86, UR39, -R26 ;  /* 0x00000027564a7c23 */ /* 0x000fe2000800081a */
[----:B------:R-:W-:-:S02]  /*86e0*/  @!P3 FMUL R58, R58, 0.5 ;  /* 0x3f0000003a3ab820 */ /* 0x000fc40000400000 */
[----:B------:R-:W3:Y:S01]  /*86f0*/  MUFU.EX2 R42, R42 ;  /* 0x0000002a002a7308 */ /* 0x000ee20000000800 */
[----:B-1----:R-:W-:Y:S01]  /*8700*/  @!P5 FMUL R22, R22, R22 ;  /* 0x000000161616d220 */ /* 0x002fe20000400000 */
[----:B------:R-:W-:Y:S01]  /*8710*/  FSETP.GEU.AND P5, PT, R54, -126, PT ;  /* 0xc2fc00003600780b */ /* 0x000fe20003fae000 */
[----:B------:R-:W1:Y:S03]  /*8720*/  SHFL.BFLY PT, R47, R4, 0x1, 0x1f ;  /* 0x0c201f00042f7f89 */ /* 0x000e6600000e0000 */
[----:B------:R-:W-:Y:S02]  /*8730*/  @!P4 FMUL R46, R46, 0.5 ;  /* 0x3f0000002e2ec820 */ /* 0x000fe40000400000 */
[----:B------:R4:W5:Y:S01]  /*8740*/  MUFU.EX2 R21, R58 ;  /* 0x0000003a00157308 */ /* 0x0009620000000800 */
[----:B--2---:R-:W-:Y:S01]  /*8750*/  @!P6 FMUL R39, R39, R39 ;  /* 0x000000272727e220 */ /* 0x004fe20000400000 */
[----:B------:R-:W-:-:S05]  /*8760*/  FSETP.GEU.AND P6, PT, R43, -126, PT ;  /* 0xc2fc00002b00780b */ /* 0x000fca0003fce000 */
[----:B------:R-:W-:Y:S01]  /*8770*/  @!P5 FMUL R54, R54, 0.5 ;  /* 0x3f0000003636d820 */ /* 0x000fe20000400000 */
[----:B------:R-:W2:Y:S01]  /*8780*/  MUFU.EX2 R46, R46 ;  /* 0x0000002e002e7308 */ /* 0x000ea20000000800 */
[----:B---3--:R-:W-:Y:S01]  /*8790*/  @!P2 FMUL R42, R42, R42 ;  /* 0x0000002a2a2aa220 */ /* 0x008fe20000400000 */
[----:B------:R-:W-:Y:S01]  /*87a0*/  FSETP.GEU.AND P2, PT, R23, -126, PT ;  /* 0xc2fc00001700780b */ /* 0x000fe20003f4e000 */
[----:B----4-:R-:W-:-:S04]  /*87b0*/  FFMA R58, R67, UR39, -R26 ;  /* 0x00000027433a7c23 */ /* 0x010fc8000800081a */
[----:B------:R-:W-:Y:S01]  /*87c0*/  @!P6 FMUL R43, R43, 0.5 ;  /* 0x3f0000002b2be820 */ /* 0x000fe20000400000 */
[----:B------:R-:W3:Y:S01]  /*87d0*/  MUFU.EX2 R54, R54 ;  /* 0x0000003600367308 */ /* 0x000ee20000000800 */
[----:B-----5:R-:W-:Y:S01]  /*87e0*/  @!P3 FMUL R21, R21, R21 ;  /* 0x000000151515b220 */ /* 0x020fe20000400000 */
[----:B------:R-:W-:Y:S02]  /*87f0*/  FSETP.GEU.AND P3, PT, R58, -126, PT ;  /* 0xc2fc00003a00780b */ /* 0x000fe40003f6e000 */
[----:B-1----:R-:W-:-:S03]  /*8800*/  FMNMX R4, R4, R47, !PT ;  /* 0x0000002f04047209 */ /* 0x002fc60007800000 */
        /* <DEDUP_REMOVED lines=17> */
[----:B--2---:R-:W-:-:S03]  /*8920*/  FMNMX R4, R4, R55, !PT ;  /* 0x0000003704047209 */ /* 0x004fc60007800000 */
        /* <DEDUP_REMOVED lines=11> */
[----:B------:R-:W-:-:S05]  /*89e0*/  FSETP.GEU.AND P5, PT, R70, -126, PT ;  /* 0xc2fc00004600780b */ /* 0x000fca0003fae000 */
[----:B------:R-:W-:Y:S01]  /*89f0*/  @!P4 FMUL R79, R79, 0.5 ;  /* 0x3f0000004f4fc820 */ /* 0x000fe20000400000 */
[----:B------:R-:W2:Y:S01]  /*8a00*/  MUFU.EX2 R62, R62 ;  /* 0x0000003e003e7308 */ /* 0x000ea20000000800 */
[----:B---3--:R-:W-:Y:S01]  /*8a10*/  @!P6 FMUL R66, R66, R66 ;  /* 0x000000424242e220 */ /* 0x008fe20000400000 */
[----:B------:R-:W-:-:S04]  /*8a20*/  FSETP.NEU.AND P6, PT, R4, -INF , PT ;  /* 0xff8000000400780b */ /* 0x000fc80003fcd000 */
[----:B------:R-:W-:Y:S01]  /*8a30*/  FSEL R78, R4, RZ, P6 ;  /* 0x000000ff044e7208 */ /* 0x000fe20003000000 */
[----:B------:R-:W-:Y:S01]  /*8a40*/  @!P5 FMUL R70, R70, 0.5 ;  /* 0x3f0000004646d820 */ /* 0x000fe20000400000 */
[----:B------:R-:W3:Y:S01]  /*8a50*/  MUFU.EX2 R55, R79 ;  /* 0x0000004f00377308 */ /* 0x000ee20000000800 */
[----:B-1----:R-:W-:Y:S01]  /*8a60*/  @!P2 FMUL R51, R51, R51 ;  /* 0x000000333333a220 */ /* 0x002fe20000400000 */
[----:B------:R-:W-:Y:S01]  /*8a70*/  FSETP.GEU.AND P2, PT, R59, -126, PT ;  /* 0xc2fc00003b00780b */ /* 0x000fe20003f4e000 */
[----:B------:R-:W-:Y:S01]  /*8a80*/  FMUL R75, R78, UR39 ;  /* 0x000000274e4b7c20 */ /* 0x000fe20008400000 */
[----:B------:R-:W-:Y:S01]  /*8a90*/  FSETP.GEU.AND P6, PT, R74, -126, PT ;  /* 0xc2fc00004a00780b */ /* 0x000fe20003fce000 */
[----:B------:R-:W-:Y:S02]  /*8aa0*/  FADD R78, -R78, R9 ;  /* 0x000000094e4e7221 */ /* 0x000fe40000000100 */
[--C-:B------:R-:W-:Y:S01]  /*8ab0*/  FFMA R26, R28, UR39, -R75.reuse ;  /* 0x000000271c1a7c23 */ /* 0x100fe2000800084b */
[----:B------:R-:W1:Y:S01]  /*8ac0*/  MUFU.EX2 R70, R70 ;  /* 0x0000004600467308 */ /* 0x000e620000000800 */
[----:B--2---:R-:W-:Y:S01]  /*8ad0*/  @!P3 FMUL R62, R62, R62 ;  /* 0x0000003e3e3eb220 */ /* 0x004fe20000400000 */
[----:B------:R-:W-:Y:S01]  /*8ae0*/  FSETP.GEU.AND P3, PT, R63, -126, PT ;  /* 0xc2fc00003f00780b */ /* 0x000fe20003f6e000 */
[--C-:B------:R-:W-:Y:S01]  /*8af0*/  FFMA R24, R24, UR39, -R75.reuse ;  /* 0x0000002718187c23 */ /* 0x100fe2000800084b */
[--C-:B------:R-:W-:Y:S01]  /*8b00*/  FFMA R25, R25, UR39, -R75.reuse ;  /* 0x0000002719197c23 */ /* 0x100fe2000800084b */
[--C-:B------:R-:W-:Y:S01]  /*8b10*/  FFMA R28, R32, UR39, -R75.reuse ;  /* 0x00000027201c7c23 */ /* 0x100fe2000800084b */
[--C-:B------:R-:W-:Y:S01]  /*8b20*/  FFMA R29, R29, UR39, -R75.reuse ;  /* 0x000000271d1d7c23 */ /* 0x100fe2000800084b */
[----:B------:R-:W-:Y:S01]  /*8b30*/  @!P2 FMUL R59, R59, 0.5 ;  /* 0x3f0000003b3ba820 */ /* 0x000fe20000400000 */
[--C-:B------:R-:W-:Y:S01]  /*8b40*/  FFMA R32, R33, UR39, -R75.reuse ;  /* 0x0000002721207c23 */ /* 0x100fe2000800084b */
[----:B---3--:R-:W-:Y:S01]  /*8b50*/  @!P4 FMUL R55, R55, R55 ;  /* 0x000000373737c220 */ /* 0x008fe20000400000 */
[----:B------:R-:W-:Y:S01]  /*8b60*/  FSETP.GEU.AND P4, PT, R24, -126, PT ;  /* 0xc2fc00001800780b */ /* 0x000fe20003f8e000 */
[----:B------:R-:W-:Y:S01]  /*8b70*/  @!P6 FMUL R74, R74, 0.5 ;  /* 0x3f0000004a4ae820 */ /* 0x000fe20000400000 */
[--C-:B------:R-:W-:Y:S01]  /*8b80*/  FFMA R30, R36, UR39, -R75.reuse ;  /* 0x00000027241e7c23 */ /* 0x100fe2000800084b */
[----:B------:R-:W2:Y:S01]  /*8b90*/  MUFU.EX2 R59, R59 ;  /* 0x0000003b003b7308 */ /* 0x000ea20000000800 */
[--C-:B------:R-:W-:Y:S01]  /*8ba0*/  FFMA R36, R48, UR39, -R75.reuse ;  /* 0x0000002730247c23 */ /* 0x100fe2000800084b */
[----:B------:R-:W-:Y:S01]  /*8bb0*/  @!P3 FMUL R63, R63, 0.5 ;  /* 0x3f0000003f3fb820 */ /* 0x000fe20000400000 */
[--C-:B------:R-:W-:Y:S01]  /*8bc0*/  FFMA R34, R44, UR39, -R75.reuse ;  /* 0x000000272c227c23 */ /* 0x100fe2000800084b */
[----:B-1----:R-:W-:Y:S01]  /*8bd0*/  @!P5 FMUL R70, R70, R70 ;  /* 0x000000464646d220 */ /* 0x002fe20000400000 */
[----:B------:R-:W-:Y:S01]  /*8be0*/  FSETP.GEU.AND P5, PT, R25, -126, PT ;  /* 0xc2fc00001900780b */ /* 0x000fe20003fae000 */
[--C-:B------:R-:W-:Y:S01]  /*8bf0*/  FFMA R38, R45, UR39, -R75.reuse ;  /* 0x000000272d267c23 */ /* 0x100fe2000800084b */
[--C-:B------:R-:W-:Y:S01]  /*8c00*/  FFMA R40, R40, UR39, -R75.reuse ;  /* 0x0000002728287c23 */ /* 0x100fe2000800084b */
[----:B------:R-:W1:Y:S01]  /*8c10*/  MUFU.EX2 R63, R63 ;  /* 0x0000003f003f7308 */ /* 0x000e620000000800 */
        /* <DEDUP_REMOVED lines=8> */
[----:B--2---:R-:W-:Y:S01]  /*8ca0*/  @!P2 FMUL R59, R59, R59 ;  /* 0x0000003b3b3ba220 */ /* 0x004fe20000400000 */
[----:B------:R-:W-:Y:S01]  /*8cb0*/  FSETP.GEU.AND P2, PT, R26, -126, PT ;  /* 0xc2fc00001a00780b */ /* 0x000fe20003f4e000 */
[----:B------:R-:W-:Y:S01]  /*8cc0*/  @!P5 FMUL R25, R25, 0.5 ;  /* 0x3f0000001919d820 */ /* 0x000fe20000400000 */
[--C-:B------:R-:W-:Y:S01]  /*8cd0*/  FFMA R60, R60, UR39, -R75.reuse ;  /* 0x000000273c3c7c23 */ /* 0x100fe2000800084b */
[--C-:B------:R-:W-:Y:S01]  /*8ce0*/  FFMA R72, R72, UR39, -R75.reuse ;  /* 0x0000002748487c23 */ /* 0x100fe2000800084b */
[--C-:B------:R-:W-:Y:S01]  /*8cf0*/  FFMA R80, R80, UR39, -R75.reuse ;  /* 0x0000002750507c23 */ /* 0x100fe2000800084b */
[--C-:B------:R-:W-:Y:S01]  /*8d00*/  FFMA R76, R76, UR39, -R75.reuse ;  /* 0x000000274c4c7c23 */ /* 0x100fe2000800084b */
[----:B------:R-:W2:Y:S01]  /*8d10*/  MUFU.EX2 R24, R24 ;  /* 0x0000001800187308 */ /* 0x000ea20000000800 */
[----:B-1----:R-:W-:Y:S01]  /*8d20*/  @!P3 FMUL R63, R63, R63 ;  /* 0x0000003f3f3fb220 */ /* 0x002fe20000400000 */
[----:B------:R-:W-:Y:S01]  /*8d30*/  FSETP.GEU.AND P3, PT, R28, -126, PT ;  /* 0xc2fc00001c00780b */ /* 0x000fe20003f6e000 */
[--C-:B------:R-:W-:Y:S01]  /*8d40*/  FFMA R81, R81, UR39, -R75.reuse ;  /* 0x0000002751517c23 */ /* 0x100fe2000800084b */
[--C-:B------:R-:W-:Y:S01]  /*8d50*/  FFMA R85, R85, UR39, -R75.reuse ;  /* 0x0000002755557c23 */ /* 0x100fe2000800084b */
[--C-:B------:R-:W-:Y:S01]  /*8d60*/  FFMA R77, R77, UR39, -R75.reuse ;  /* 0x000000274d4d7c23 */ /* 0x100fe2000800084b */
[----:B------:R-:W-:Y:S01]  /*8d70*/  FFMA R84, R84, UR39, -R75 ;  /* 0x0000002754547c23 */ /* 0x000fe2000800084b */
[----:B------:R-:W-:Y:S01]  /*8d80*/  @!P2 FMUL R26, R26, 0.5 ;  /* 0x3f0000001a1aa820 */ /* 0x000fe20000400000 */
[----:B------:R1:W4:Y:S01]  /*8d90*/  MUFU.EX2 R67, R25 ;  /* 0x0000001900437308 */ /* 0x0003220000000800 */
[----:B---3--:R-:W-:Y:S01]  /*8da0*/  @!P6 FMUL R74, R74, R74 ;  /* 0x0000004a4a4ae220 */ /* 0x008fe20000400000 */
[----:B------:R-:W-:Y:S01]  /*8db0*/  FSETP.GEU.AND P6, PT, R29, -126, PT ;  /* 0xc2fc00001d00780b */ /* 0x000fe20003fce000 */
[----:B------:R-:W-:Y:S01]  /*8dc0*/  FADD R79, R22, R59 ;  /* 0x0000003b164f7221 */ /* 0x000fe20000000000 */
[----:B------:R-:W-:-:S03]  /*8dd0*/  FMUL R78, R78, UR39 ;  /* 0x000000274e4e7c20 */ /* 0x000fc60008400000 */
[----:B------:R-:W-:Y:S01]  /*8de0*/  @!P3 FMUL R28, R28, 0.5 ;  /* 0x3f0000001c1cb820 */ /* 0x000fe20000400000 */
[----:B------:R-:W3:Y:S01]  /*8df0*/  MUFU.EX2 R26, R26 ;  /* 0x0000001a001a7308 */ /* 0x000ee20000000800 */
[----:B-1----:R-:W-:Y:S01]  /*8e00*/  FFMA R25, R37, UR39, -R75 ;  /* 0x0000002725197c23 */ /* 0x002fe2000800084b */
[----:B--2---:R-:W-:Y:S01]  /*8e10*/  @!P4 FMUL R24, R24, R24 ;  /* 0x000000181818c220 */ /* 0x004fe20000400000 */
[----:B------:R-:W-:-:S04]  /*8e20*/  FSETP.GEU.AND P4, PT, R32, -126, PT ;  /* 0xc2fc00002000780b */ /* 0x000fc80003f8e000 */
[----:B------:R-:W-:Y:S01]  /*8e30*/  @!P6 FMUL R29, R29, 0.5 ;  /* 0x3f0000001d1de820 */ /* 0x000fe20000400000 */
[----:B------:R-:W1:Y:S01]  /*8e40*/  MUFU.EX2 R28, R28 ;  /* 0x0000001c001c7308 */ /* 0x000e620000000800 */
[----:B----4-:R-:W-:Y:S01]  /*8e50*/  @!P5 FMUL R67, R67, R67 ;  /* 0x000000434343d220 */ /* 0x010fe20000400000 */
[----:B------:R-:W-:-:S06]  /*8e60*/  FSETP.GEU.AND P5, PT, R30, -126, PT ;  /* 0xc2fc00001e00780b */ /* 0x000fcc0003fae000 */
[----:B------:R2:W4:Y:S01]  /*8e70*/  MUFU.EX2 R33, R29 ;  /* 0x0000001d00217308 */ /* 0x0005220000000800 */
[----:B---3--:R-:W-:Y:S01]  /*8e80*/  @!P2 FMUL R26, R26, R26 ;  /* 0x0000001a1a1aa220 */ /* 0x008fe20000400000 */
[----:B------:R-:W-:Y:S01]  /*8e90*/  FSETP.GEU.AND P2, PT, R25, -126, PT ;  /* 0xc2fc00001900780b */ /* 0x000fe20003f4e000 */
[----:B------:R-:W-:-:S04]  /*8ea0*/  @!P4 FMUL R32, R32, 0.5 ;  /* 0x3f0000002020c820 */ /* 0x000fc80000400000 */
[----:B------:R-:W-:Y:S01]  /*8eb0*/  @!P5 FMUL R30, R30, 0.5 ;  /* 0x3f0000001e1ed820 */ /* 0x000fe20000400000 */
[----:B------:R-:W3:Y:S01]  /*8ec0*/  MUFU.EX2 R37, R32 ;  /* 0x0000002000257308 */ /* 0x000ee20000000800 */
[----:B--2---:R-:W-:Y:S01]  /*8ed0*/  FFMA R29, R41, UR39, -R75 ;  /* 0x00000027291d7c23 */ /* 0x004fe2000800084b */
[----:B-1----:R-:W-:-:S04]  /*8ee0*/  @!P3 FMUL R28, R28, R28 ;  /* 0x0000001c1c1cb220 */ /* 0x002fc80000400000 */
[----:B------:R-:W-:Y:S01]  /*8ef0*/  FSETP.GEU.AND P3, PT, R29, -126, PT ;  /* 0xc2fc00001d00780b */ /* 0x000fe20003f6e000 */
        /* <DEDUP_REMOVED lines=9> */
[----:B------:R3:W5:Y:S01]  /*8f90*/  MUFU.EX2 R45, R29 ;  /* 0x0000001d002d7308 */ /* 0x0007620000000800 */
[----:B-1----:R-:W-:Y:S01]  /*8fa0*/  @!P5 FMUL R30, R30, R30 ;  /* 0x0000001e1e1ed220 */ /* 0x002fe20000400000 */
[----:B------:R-:W-:Y:S01]  /*8fb0*/  FSETP.GEU.AND P5, PT, R38, -126, PT ;  /* 0xc2fc00002600780b */ /* 0x000fe20003fae000 */
[----:B--2---:R-:W-:-:S04]  /*8fc0*/  FFMA R25, R49, UR39, -R75 ;  /* 0x0000002731197c23 */ /* 0x004fc8000800084b */
[----:B------:R-:W-:Y:S01]  /*8fd0*/  @!P4 FMUL R34, R34, 0.5 ;  /* 0x3f0000002222c820 */ /* 0x000fe20000400000 */
[----:B------:R1:W2:Y:S01]  /*8fe0*/  MUFU.EX2 R32, R40 ;  /* 0x0000002800207308 */ /* 0x0002a20000000800 */
[----:B----4-:R-:W-:Y:S01]  /*8ff0*/  @!P2 FMUL R41, R41, R41 ;  /* 0x000000292929a220 */ /* 0x010fe20000400000 */
[----:B------:R-:W-:Y:S01]  /*9000*/  FSETP.GEU.AND P2, PT, R36, -126, PT ;  /* 0xc2fc00002400780b */ /* 0x000fe20003f4e000 */
[----:B---3--:R-:W-:-:S04]  /*9010*/  FFMA R29, R53, UR39, -R75 ;  /* 0x00000027351d7c23 */ /* 0x008fc8000800084b */
[----:B------:R-:W-:Y:S01]  /*9020*/  @!P5 FMUL R38, R38, 0.5 ;  /* 0x3f0000002626d820 */ /* 0x000fe20000400000 */
[----:B------:R-:W3:Y:S01]  /*9030*/  MUFU.EX2 R34, R34 ;  /* 0x0000002200227308 */ /* 0x000ee20000000800 */
[----:B-----5:R-:W-:Y:S01]  /*9040*/  @!P3 FMUL R45, R45, R45 ;  /* 0x0000002d2d2db220 */ /* 0x020fe20000400000 */
[----:B------:R-:W-:Y:S01]  /*9050*/  FSETP.GEU.AND P3, PT, R52, -126, PT ;  /* 0xc2fc00003400780b */ /* 0x000fe20003f6e000 */
[----:B-1----:R-:W-:-:S04]  /*9060*/  FFMA R40, R57, UR39, -R75 ;  /* 0x0000002739287c23 */ /* 0x002fc8000800084b */
[----:B------:R-:W-:Y:S01]  /*9070*/  @!P2 FMUL R36, R36, 0.5 ;  /* 0x3f0000002424a820 */ /* 0x000fe20000400000 */
[----:B------:R-:W1:Y:S01]  /*9080*/  MUFU.EX2 R49, R38 ;  /* 0x0000002600317308 */ /* 0x000e620000000800 */
[----:B--2---:R-:W-:Y:S01]  /*9090*/  @!P6 FMUL R32, R32, R32 ;  /* 0x000000202020e220 */ /* 0x004fe20000400000 */
[----:B------:R-:W-:-:S05]  /*90a0*/  FSETP.GEU.AND P6, PT, R25, -126, PT ;  /* 0xc2fc00001900780b */ /* 0x000fca0003fce000 */
[----:B------:R-:W-:Y:S01]  /*90b0*/  @!P3 FMUL R52, R52, 0.5 ;  /* 0x3f0000003434b820 */ /* 0x000fe20000400000 */
[----:B------:R-:W2:Y:S01]  /*90c0*/  MUFU.EX2 R36, R36 ;  /* 0x0000002400247308 */ /* 0x000ea20000000800 */
[----:B---3--:R-:W-:Y:S01]  /*90d0*/  @!P4 FMUL R34, R34, R34 ;  /* 0x000000222222c220 */ /* 0x008fe20000400000 */
[----:B------:R-:W-:-:S05]  /*90e0*/  FSETP.GEU.AND P4, PT, R29, -126, PT ;  /* 0xc2fc00001d00780b */ /* 0x000fca0003f8e000 */
[----:B------:R-:W-:Y:S01]  /*90f0*/  @!P6 FMUL R25, R25, 0.5 ;  /* 0x3f0000001919e820 */ /* 0x000fe20000400000 */
[----:B------:R3:W4:Y:S01]  /*9100*/  MUFU.EX2 R38, R52 ;  /* 0x0000003400267308 */ /* 0x0007220000000800 */
[----:B-1----:R-:W-:Y:S01]  /*9110*/  @!P5 FMUL R49, R49, R49 ;  /* 0x000000313131d220 */ /* 0x002fe20000400000 */
[----:B------:R-:W-:-:S05]  /*9120*/  FSETP.GEU.AND P5, PT, R56, -126, PT ;  /* 0xc2fc00003800780b */ /* 0x000fca0003fae000 */
[----:B------:R-:W-:Y:S01]  /*9130*/  @!P4 FMUL R29, R29, 0.5 ;  /* 0x3f0000001d1dc820 */ /* 0x000fe20000400000 */
[----:B------:R1:W5:Y:S01]  /*9140*/  MUFU.EX2 R53, R25 ;  /* 0x0000001900357308 */ /* 0x0003620000000800 */
[----:B--2---:R-:W-:Y:S01]  /*9150*/  @!P2 FMUL R36, R36, R36 ;  /* 0x000000242424a220 */ /* 0x004fe20000400000 */
[----:B------:R-:W-:Y:S01]  /*9160*/  FSETP.GEU.AND P2, PT, R40, -126, PT ;  /* 0xc2fc00002800780b */ /* 0x000fe20003f4e000 */
[----:B---3--:R-:W-:-:S04]  /*9170*/  FFMA R52, R69, UR39, -R75 ;  /* 0x0000002745347c23 */ /* 0x008fc8000800084b */
[----:B------:R-:W-:Y:S01]  /*9180*/  @!P5 FMUL R56, R56, 0.5 ;  /* 0x3f0000003838d820 */ /* 0x000fe20000400000 */
[----:B------:R2:W3:Y:S01]  /*9190*/  MUFU.EX2 R57, R29 ;  /* 0x0000001d00397308 */ /* 0x0004e20000000800 */
[----:B----4-:R-:W-:Y:S01]  /*91a0*/  @!P3 FMUL R38, R38, R38 ;  /* 0x000000262626b220 */ /* 0x010fe20000400000 */
[----:B------:R-:W-:Y:S01]  /*91b0*/  FSETP.GEU.AND P3, PT, R44, -126, PT ;  /* 0xc2fc00002c00780b */ /* 0x000fe20003f6e000 */
[----:B-1----:R-:W-:Y:S01]  /*91c0*/  FADD R25, -R11, R8 ;  /* 0x000000080b197221 */ /* 0x002fe20000000100 */
[----:B------:R-:W-:Y:S01]  /*91d0*/  FADD R11, R17, R66 ;  /* 0x00000042110b7221 */ /* 0x000fe20000000000 */
[----:B------:R-:W-:Y:S02]  /*91e0*/  FADD R8, R10, R21 ;  /* 0x000000150a087221 */ /* 0x000fe40000000000 */
[----:B------:R-:W-:Y:S01]  /*91f0*/  @!P2 FMUL R40, R40, 0.5 ;  /* 0x3f0000002828a820 */ /* 0x000fe20000400000 */
[----:B------:R1:W4:Y:S01]  /*9200*/  MUFU.EX2 R71, R56 ;  /* 0x0000003800477308 */ /* 0x0003220000000800 */
[----:B-----5:R-:W-:Y:S01]  /*9210*/  @!P6 FMUL R53, R53, R53 ;  /* 0x000000353535e220 */ /* 0x020fe20000400000 */
[----:B------:R-:W-:Y:S01]  /*9220*/  FSETP.GEU.AND P6, PT, R60, -126, PT ;  /* 0xc2fc00003c00780b */ /* 0x000fe20003fce000 */
[----:B------:R-:W-:Y:S01]  /*9230*/  FADD R87, R8, R11 ;  /* 0x0000000b08577221 */ /* 0x000fe20000000000 */
[----:B--2---:R-:W-:Y:S01]  /*9240*/  FADD R29, R14, R23 ;  /* 0x000000170e1d7221 */ /* 0x004fe20000000000 */
[----:B------:R-:W-:Y:S01]  /*9250*/  FADD R8, R13, R46 ;  /* 0x0000002e0d087221 */ /* 0x000fe20000000000 */
[----:B------:R-:W-:Y:S01]  /*9260*/  FMUL R86, R25, UR39 ;  /* 0x0000002719567c20 */ /* 0x000fe20008400000 */
[----:B------:R-:W-:Y:S01]  /*9270*/  @!P3 FMUL R44, R44, 0.5 ;  /* 0x3f0000002c2cb820 */ /* 0x000fe20000400000 */
[----:B------:R-:W2:Y:S01]  /*9280*/  MUFU.EX2 R40, R40 ;  /* 0x0000002800287308 */ /* 0x000ea20000000800 */
[----:B---3--:R-:W-:Y:S01]  /*9290*/  @!P4 FMUL R57, R57, R57 ;  /* 0x000000393939c220 */ /* 0x008fe20000400000 */
[----:B------:R-:W-:Y:S01]  /*92a0*/  FSETP.GEU.AND P4, PT, R64, -126, PT ;  /* 0xc2fc00004000780b */ /* 0x000fe20003f8e000 */
[----:B-1----:R-:W-:Y:S01]  /*92b0*/  FFMA R56, R73, UR39, -R75 ;  /* 0x0000002749387c23 */ /* 0x002fe2000800084b */
[----:B------:R-:W-:-:S03]  /*92c0*/  FADD R75, R18, R51 ;  /* 0x00000033124b7221 */ /* 0x000fc60000000000 */
[----:B------:R-:W-:Y:S01]  /*92d0*/  @!P6 FMUL R60, R60, 0.5 ;  /* 0x3f0000003c3ce820 */ /* 0x000fe20000400000 */
[----:B------:R-:W1:Y:S01]  /*92e0*/  MUFU.EX2 R44, R44 ;  /* 0x0000002c002c7308 */ /* 0x000e620000000800 */
[----:B----4-:R-:W-:Y:S01]  /*92f0*/  @!P5 FMUL R71, R71, R71 ;  /* 0x000000474747d220 */ /* 0x010fe20000400000 */
[----:B------:R-:W-:Y:S01]  /*9300*/  FSETP.GEU.AND P5, PT, R48, -126, PT ;  /* 0xc2fc00003000780b */ /* 0x000fe20003fae000 */
[----:B------:R-:W-:Y:S01]  /*9310*/  FADD R152, R8, R75 ;  /* 0x0000004b08987221 */ /* 0x000fe20000000000 */
[----:B------:R-:W-:Y:S01]  /*9320*/  FADD R8, R27, R54 ;  /* 0x000000361b087221 */ /* 0x000fe20000000000 */
[----:B------:R-:W-:Y:S01]  /*9330*/  FADD R75, R35, R62 ;  /* 0x0000003e234b7221 */ /* 0x000fe20000000000 */
[----:B------:R-:W-:Y:S01]  /*9340*/  FADD R25, R24, R71 ;  /* 0x0000004718197221 */ /* 0x000fe20000000000 */
[----:B------:R-:W-:Y:S01]  /*9350*/  @!P4 FMUL R64, R64, 0.5 ;  /* 0x3f0000004040c820 */ /* 0x000fe20000400000 */
[----:B------:R3:W4:Y:S01]  /*9360*/  MUFU.EX2 R61, R60 ;  /* 0x0000003c003d7308 */ /* 0x0007220000000800 */
[----:B--2---:R-:W-:Y:S01]  /*9370*/  @!P2 FMUL R40, R40, R40 ;  /* 0x000000282828a220 */ /* 0x004fe20000400000 */
[----:B------:R-:W-:Y:S01]  /*9380*/  FSETP.GEU.AND P2, PT, R68, -126, PT ;  /* 0xc2fc00004400780b */ /* 0x000fe20003f4e000 */
[----:B------:R-:W-:Y:S01]  /*9390*/  FADD R153, R8, R75 ;  /* 0x0000004b08997221 */ /* 0x000fe20000000000 */
[----:B------:R-:W-:Y:S01]  /*93a0*/  FADD R75, R42, R63 ;  /* 0x0000003f2a4b7221 */ /* 0x000fe20000000000 */
[----:B------:R-:W-:-:S02]  /*93b0*/  F2FP.BF16.F32.PACK_AB R27, R12, R27 ;  /* 0x0000001b0c1b723e */ /* 0x000fc400000010ff */
[----:B------:R-:W-:Y:S01]  /*93c0*/  @!P5 FMUL R48, R48, 0.5 ;  /* 0x3f0000003030d820 */ /* 0x000fe20000400000 */
[----:B------:R2:W5:Y:S01]  /*93d0*/  MUFU.EX2 R65, R64 ;  /* 0x0000004000417308 */ /* 0x0005620000000800 */
[----:B-1----:R-:W-:Y:S01]  /*93e0*/  @!P3 FMUL R44, R44, R44 ;  /* 0x0000002c2c2cb220 */ /* 0x002fe20000400000 */
[----:B------:R-:W-:Y:S01]  /*93f0*/  FSETP.GEU.AND P3, PT, R72, -126, PT ;  /* 0xc2fc00004800780b */ /* 0x000fe20003f6e000 */
[----:B---3--:R-:W-:Y:S01]  /*9400*/  FADD R60, R15, R58 ;  /* 0x0000003a0f3c7221 */ /* 0x008fe20000000000 */
[----:B------:R-:W-:Y:S02]  /*9410*/  F2FP.BF16.F32.PACK_AB R24, R67, R24 ;  /* 0x000000184318723e */ /* 0x000fe400000010ff */
[----:B------:R-:W-:Y:S01]  /*9420*/  F2FP.BF16.F32.PACK_AB R35, R20, R35 ;  /* 0x000000231423723e */ /* 0x000fe200000010ff */
[----:B------:R-:W-:Y:S01]  /*9430*/  @!P2 FMUL R68, R68, 0.5 ;  /* 0x3f0000004444a820 */ /* 0x000fe20000400000 */
[----:B------:R-:W1:Y:S01]  /*9440*/  MUFU.EX2 R48, R48 ;  /* 0x0000003000307308 */ /* 0x000e620000000800 */
[----:B----4-:R-:W-:Y:S01]  /*9450*/  @!P6 FMUL R61, R61, R61 ;  /* 0x0000003d3d3de220 */ /* 0x010fe20000400000 */
[----:B------:R-:W-:Y:S01]  /*9460*/  FSETP.GEU.AND P6, PT, R52, -126, PT ;  /* 0xc2fc00003400780b */ /* 0x000fe20003fce000 */
[----:B--2---:R-:W-:Y:S01]  /*9470*/  FADD R64, R19, R70 ;  /* 0x0000004613407221 */ /* 0x004fe20000000000 */
[----:B------:R-:W-:-:S03]  /*9480*/  FADD R155, R60, R79 ;  /* 0x0000004f3c9b7221 */ /* 0x000fc60000000000 */
[----:B------:R-:W-:Y:S01]  /*9490*/  @!P3 FMUL R72, R72, 0.5 ;  /* 0x3f0000004848b820 */ /* 0x000fe20000400000 */
[----:B------:R2:W3:Y:S01]  /*94a0*/  MUFU.EX2 R69, R68 ;  /* 0x0000004400457308 */ /* 0x0004e20000000800 */
[----:B-----5:R-:W-:Y:S01]  /*94b0*/  @!P4 FMUL R65, R65, R65 ;  /* 0x000000414141c220 */ /* 0x020fe20000400000 */
[----:B------:R-:W-:Y:S01]  /*94c0*/  FSETP.GEU.AND P4, PT, R56, -126, PT ;  /* 0xc2fc00003800780b */ /* 0x000fe20003f8e000 */
[----:B------:R-:W-:Y:S01]  /*94d0*/  FADD R156, R29, R64 ;  /* 0x000000401d9c7221 */ /* 0x000fe20000000000 */
[----:B------:R-:W-:Y:S01]  /*94e0*/  FADD R29, R31, R50 ;  /* 0x000000321f1d7221 */ /* 0x000fe20000000000 */
[----:B------:R-:W-:Y:S01]  /*94f0*/  FADD R64, R39, R74 ;  /* 0x0000004a27407221 */ /* 0x000fe20000000000 */
[----:B------:R-:W-:Y:S01]  /*9500*/  FADD R152, R152, R155 ;  /* 0x0000009b98987221 */ /* 0x000fe20000000000 */
[----:B------:R-:W-:Y:S01]  /*9510*/  @!P6 FMUL R52, R52, 0.5 ;  /* 0x3f0000003434e820 */ /* 0x000fe20000400000 */
[----:B------:R-:W4:Y:S01]  /*9520*/  MUFU.EX2 R73, R72 ;  /* 0x0000004800497308 */ /* 0x000f220000000800 */
[----:B-1----:R-:W-:Y:S01]  /*9530*/  @!P5 FMUL R48, R48, R48 ;  /* 0x000000303030d220 */ /* 0x002fe20000400000 */
[----:B------:R-:W-:Y:S01]  /*9540*/  FSETP.GEU.AND P5, PT, R76, -126, PT ;  /* 0xc2fc00004c00780b */ /* 0x000fe20003fae000 */
[----:B------:R-:W-:Y:S01]  /*9550*/  FADD R158, R29, R64 ;  /* 0x000000401d9e7221 */ /* 0x000fe20000000000 */
[----:B------:R-:W-:Y:S01]  /*9560*/  FADD R64, R16, R47 ;  /* 0x0000002f10407221 */ /* 0x000fe20000000000 */
[----:B------:R-:W-:Y:S01]  /*9570*/  FADD R29, R12, R43 ;  /* 0x0000002b0c1d7221 */ /* 0x000fe20000000000 */
[----:B--2---:R-:W-:Y:S01]  /*9580*/  FADD R68, R20, R55 ;  /* 0x0000003714447221 */ /* 0x004fe20000000000 */
[----:B------:R-:W-:Y:S01]  /*9590*/  @!P4 FMUL R56, R56, 0.5 ;  /* 0x3f0000003838c820 */ /* 0x000fe20000400000 */
[----:B------:R-:W1:Y:S01]  /*95a0*/  MUFU.EX2 R52, R52 ;  /* 0x0000003400347308 */ /* 0x000e620000000800 */
[----:B---3--:R-:W-:Y:S01]  /*95b0*/  @!P2 FMUL R69, R69, R69 ;  /* 0x000000454545a220 */ /* 0x008fe20000400000 */
[----:B------:R-:W-:Y:S01]  /*95c0*/  FSETP.GEU.AND P2, PT, R80, -126, PT ;  /* 0xc2fc00005000780b */ /* 0x000fe20003f4e000 */
[----:B------:R-:W-:Y:S01]  /*95d0*/  FADD R157, R64, R75 ;  /* 0x0000004b409d7221 */ /* 0x000fe20000000000 */
        /* <DEDUP_REMOVED lines=13> */
[----:B-1----:R-:W-:Y:S01]  /*96b0*/  @!P6 FMUL R52, R52, R52 ;  /* 0x000000343434e220 */ /* 0x002fe20000400000 */
[----:B------:R-:W-:Y:S01]  /*96c0*/  FSETP.GEU.AND P6, PT, R78, -126, PT ;  /* 0xc2fc00004e00780b */ /* 0x000fe20003fce000 */
[----:B------:R-:W-:Y:S01]  /*96d0*/  FADD R79, R25, R72 ;  /* 0x00000048194f7221 */ /* 0x000fe20000000000 */
[----:B------:R-:W-:Y:S01]  /*96e0*/  FADD R25, R26, R61 ;  /* 0x0000003d1a197221 */ /* 0x000fe20000000000 */
[----:B------:R-:W-:Y:S01]  /*96f0*/  FADD R87, R87, R158 ;  /* 0x0000009e57577221 */ /* 0x000fe20000000000 */
[----:B------:R-:W-:Y:S01]  /*9700*/  FADD R152, R152, R157 ;  /* 0x0000009d98987221 */ /* 0x000fe20000000000 */
[----:B------:R-:W-:Y:S01]  /*9710*/  @!P3 FMUL R81, R81, 0.5 ;  /* 0x3f0000005151b820 */ /* 0x000fe20000400000 */
[----:B------:R1:W5:Y:S01]  /*9720*/  MUFU.EX2 R11, R80 ;  /* 0x00000050000b7308 */ /* 0x0003620000000800 */
[----:B--2---:R-:W-:Y:S01]  /*9730*/  @!P4 FMUL R56, R56, R56 ;  /* 0x000000383838c220 */ /* 0x004fe20000400000 */
[----:B------:R-:W-:Y:S01]  /*9740*/  FSETP.GEU.AND P4, PT, R77, -126, PT ;  /* 0xc2fc00004d00780b */ /* 0x000fe20003f8e000 */
[----:B------:R-:W-:Y:S01]  /*9750*/  FADD R152, R87, R152 ;  /* 0x0000009857987221 */ /* 0x000fe20000000000 */
[----:B------:R-:W-:Y:S01]  /*9760*/  F2FP.BF16.F32.PACK_AB R39, R42, R39 ;  /* 0x000000272a27723e */ /* 0x000fe200000010ff */
[----:B---3--:R-:W-:Y:S01]  /*9770*/  FADD R76, R45, R56 ;  /* 0x000000382d4c7221 */ /* 0x008fe20000000000 */
[----:B------:R-:W-:Y:S01]  /*9780*/  F2FP.BF16.F32.PACK_AB R42, R44, R61 ;  /* 0x0000003d2c2a723e */ /* 0x000fe200000010ff */
[----:B------:R-:W-:Y:S01]  /*9790*/  @!P6 FMUL R78, R78, 0.5 ;  /* 0x3f0000004e4ee820 */ /* 0x000fe20000400000 */
[----:B------:R-:W2:Y:S01]  /*97a0*/  MUFU.EX2 R60, R81 ;  /* 0x00000051003c7308 */ /* 0x000ea20000000800 */
[----:B----4-:R-:W-:Y:S01]  /*97b0*/  @!P5 FMUL R9, R9, R9 ;  /* 0x000000090909d220 */ /* 0x010fe20000400000 */
[----:B------:R-:W-:Y:S01]  /*97c0*/  FSETP.GEU.AND P5, PT, R84, -126, PT ;  /* 0xc2fc00005400780b */ /* 0x000fe20003fae000 */
[----:B-1----:R-:W-:Y:S01]  /*97d0*/  FADD R80, R29, R76 ;  /* 0x0000004c1d507221 */ /* 0x002fe20000000000 */
[----:B------:R-:W-:Y:S01]  /*97e0*/  FADD R29, R37, R48 ;  /* 0x00000030251d7221 */ /* 0x000fe20000000000 */
[----:B------:R-:W-:-:S02]  /*97f0*/  F2FP.BF16.F32.PACK_AB R26, R33, R26 ;  /* 0x0000001a211a723e */ /* 0x000fc400000010ff */
[----:B------:R-:W-:Y:S01]  /*9800*/  @!P4 FMUL R77, R77, 0.5 ;  /* 0x3f0000004d4dc820 */ /* 0x000fe20000400000 */
[----:B------:R-:W-:Y:S01]  /*9810*/  F2FP.BF16.F32.PACK_AB R28, R37, R28 ;  /* 0x0000001c251c723e */ /* 0x000fe200000010ff */
[----:B-----5:R-:W-:Y:S01]  /*9820*/  @!P2 FMUL R11, R11, R11 ;  /* 0x0000000b0b0ba220 */ /* 0x020fe20000400000 */
[----:B------:R-:W-:Y:S01]  /*9830*/  FSETP.GEU.AND P2, PT, R85, -126, PT ;  /* 0xc2fc00005500780b */ /* 0x000fe20003f4e000 */
[----:B------:R1:W3:Y:S01]  /*9840*/  MUFU.EX2 R8, R77 ;  /* 0x0000004d00087308 */ /* 0x0002e20000000800 */
[----:B------:R-:W-:Y:S02]  /*9850*/  F2FP.BF16.F32.PACK_AB R32, R45, R32 ;  /* 0x000000202d20723e */ /* 0x000fe400000010ff */
[----:B------:R-:W-:Y:S01]  /*9860*/  F2FP.BF16.F32.PACK_AB R43, R43, R54 ;  /* 0x000000362b2b723e */ /* 0x000fe200000010ff */
[----:B------:R-:W-:Y:S01]  /*9870*/  @!P5 FMUL R84, R84, 0.5 ;  /* 0x3f0000005454d820 */ /* 0x000fe20000400000 */
[----:B------:R-:W-:Y:S01]  /*9880*/  F2FP.BF16.F32.PACK_AB R47, R47, R50 ;  /* 0x000000322f2f723e */ /* 0x000fe200000010ff */
[----:B--2---:R-:W-:Y:S01]  /*9890*/  @!P3 FMUL R60, R60, R60 ;  /* 0x0000003c3c3cb220 */ /* 0x004fe20000400000 */
[----:B------:R-:W-:Y:S01]  /*98a0*/  FSETP.GEU.AND P3, PT, R86, -126, PT ;  /* 0xc2fc00005600780b */ /* 0x000fe20003f6e000 */
[----:B------:R-:W2:Y:S01]  /*98b0*/  MUFU.EX2 R75, R84 ;  /* 0x00000054004b7308 */ /* 0x000ea20000000800 */
[----:B-1----:R-:W-:Y:S01]  /*98c0*/  FADD R77, R36, R11 ;  /* 0x0000000b244d7221 */ /* 0x002fe20000000000 */
[C---:B------:R-:W-:Y:S01]  /*98d0*/  FADD R72, R53.reuse, R60 ;  /* 0x0000003c35487221 */ /* 0x040fe20000000000 */
[----:B------:R-:W-:Y:S01]  /*98e0*/  F2FP.BF16.F32.PACK_AB R36, R53, R36 ;  /* 0x000000243524723e */ /* 0x000fe200000010ff */
[----:B------:R-:W-:Y:S01]  /*98f0*/  @!P2 FMUL R85, R85, 0.5 ;  /* 0x3f0000005555a820 */ /* 0x000fe20000400000 */
[----:B------:R-:W-:Y:S01]  /*9900*/  FADD R82, R68, R77 ;  /* 0x0000004d44527221 */ /* 0x000fe20000000000 */
[----:B------:R-:W-:Y:S01]  /*9910*/  FADD R68, R34, R9 ;  /* 0x0000000922447221 */ /* 0x000fe20000000000 */
[----:B------:R-:W-:Y:S01]  /*9920*/  FADD R83, R29, R72 ;  /* 0x000000481d537221 */ /* 0x000fe20000000000 */
[----:B------:R-:W1:Y:S01]  /*9930*/  MUFU.EX2 R64, R85 ;  /* 0x0000005500407308 */ /* 0x000e620000000800 */
[----:B---3--:R-:W-:Y:S01]  /*9940*/  @!P4 FMUL R8, R8, R8 ;  /* 0x000000080808c220 */ /* 0x008fe20000400000 */
[----:B------:R-:W-:Y:S01]  /*9950*/  FADD R81, R25, R68 ;  /* 0x0000004419517221 */ /* 0x000fe20000000000 */
[----:B------:R-:W-:Y:S01]  /*9960*/  FADD R68, R41, R52 ;  /* 0x0000003429447221 */ /* 0x000fe20000000000 */
[----:B------:R-:W-:Y:S01]  /*9970*/  @!P3 FMUL R86, R86, 0.5 ;  /* 0x3f0000005656b820 */ /* 0x000fe20000400000 */
[----:B------:R-:W-:Y:S01]  /*9980*/  FADD R29, R30, R69 ;  /* 0x000000451e1d7221 */ /* 0x000fe20000000000 */
[----:B------:R-:W-:Y:S01]  /*9990*/  FADD R25, R33, R44 ;  /* 0x0000002c21197221 */ /* 0x000fe20000000000 */
[----:B------:R-:W-:Y:S01]  /*99a0*/  FADD R72, R49, R8 ;  /* 0x0000000831487221 */ /* 0x000fe20000000000 */
[----:B------:R-:W3:Y:S01]  /*99b0*/  MUFU.EX2 R85, R86 ;  /* 0x0000005600557308 */ /* 0x000ee20000000800 */
[----:B--2---:R-:W-:Y:S01]  /*99c0*/  @!P5 FMUL R75, R75, R75 ;  /* 0x0000004b4b4bd220 */ /* 0x004fe20000400000 */
[----:B------:R-:W-:Y:S01]  /*99d0*/  FADD R79, R79, R82 ;  /* 0x000000524f4f7221 */ /* 0x000fe20000000000 */
[----:B------:R-:W-:Y:S01]  /*99e0*/  FADD R25, R25, R72 ;  /* 0x0000004819197221 */ /* 0x000fe20000000000 */
[----:B------:R-:W-:Y:S01]  /*99f0*/  FADD R80, R80, R83 ;  /* 0x0000005350507221 */ /* 0x000fe20000000000 */
[----:B------:R-:W-:Y:S01]  /*9a00*/  FADD R76, R38, R75 ;  /* 0x0000004b264c7221 */ /* 0x000fe20000000000 */
[----:B------:R-:W-:-:S02]  /*9a10*/  F2FP.BF16.F32.PACK_AB R30, R41, R30 ;  /* 0x0000001e291e723e */ /* 0x000fc400000010ff */
[----:B------:R-:W-:Y:S01]  /*9a20*/  F2FP.BF16.F32.PACK_AB R34, R49, R34 ;  /* 0x000000223122723e */ /* 0x000fe200000010ff */
[----:B-1----:R-:W-:Y:S01]  /*9a30*/  @!P2 FMUL R64, R64, R64 ;  /* 0x000000404040a220 */ /* 0x002fe20000400000 */
[----:B------:R-:W-:Y:S01]  /*9a40*/  FADD R76, R29, R76 ;  /* 0x0000004c1d4c7221 */ /* 0x000fe20000000000 */
[----:B------:R-:W-:Y:S02]  /*9a50*/  F2FP.BF16.F32.PACK_AB R41, R46, R21 ;  /* 0x000000152e29723e */ /* 0x000fe400000010ff */
[----:B------:R-:W-:Y:S01]  /*9a60*/  FADD R77, R57, R64 ;  /* 0x00000040394d7221 */ /* 0x000fe20000000000 */
[----:B------:R-:W-:Y:S01]  /*9a70*/  FADD R76, R81, R76 ;  /* 0x0000004c514c7221 */ /* 0x000fe20000000000 */
[----:B------:R-:W-:Y:S02]  /*9a80*/  F2FP.BF16.F32.PACK_AB R44, R48, R65 ;  /* 0x00000041302c723e */ /* 0x000fe400000010ff */
[----:B------:R-:W-:Y:S01]  /*9a90*/  FADD R68, R68, R77 ;  /* 0x0000004d44447221 */ /* 0x000fe20000000000 */
[----:B------:R-:W-:Y:S01]  /*9aa0*/  FADD R76, R79, R76 ;  /* 0x0000004c4f4c7221 */ /* 0x000fe20000000000 */
[----:B------:R-:W1:Y:S01]  /*9ab0*/  MUFU.EX2 R77, R78 ;  /* 0x0000004e004d7308 */ /* 0x000e620000000800 */
[----:B---3--:R-:W-:Y:S01]  /*9ac0*/  @!P3 FMUL R85, R85, R85 ;  /* 0x000000555555b220 */ /* 0x008fe20000400000 */
[----:B------:R-:W-:Y:S01]  /*9ad0*/  FADD R25, R25, R68 ;  /* 0x0000004419197221 */ /* 0x000fe20000000000 */
[----:B------:R-:W-:-:S02]  /*9ae0*/  SHF.L.U32 R68, R7, 0x1f, RZ ;  /* 0x0000001f07447819 */ /* 0x000fc400000006ff */
[----:B------:R-:W-:Y:S01]  /*9af0*/  F2FP.BF16.F32.PACK_AB R46, R52, R69 ;  /* 0x00000045342e723e */ /* 0x000fe200000010ff */
[----:B------:R-:W-:Y:S01]  /*9b00*/  FADD R25, R80, R25 ;  /* 0x0000001950197221 */ /* 0x000fe20000000000 */
[----:B------:R2:W3:Y:S01]  /*9b10*/  SYNCS.PHASECHK.TRANS64.TRYWAIT P2, [UR10+0x30000], R68 ;  /* 0x03000044ff0075a7 */ /* 0x0004e2000804014a */
[----:B------:R-:W-:Y:S01]  /*9b20*/  F2FP.BF16.F32.PACK_AB R49, R51, R66 ;  /* 0x000000423331723e */ /* 0x000fe200000010ff */
[----:B------:R-:W-:Y:S01]  /*9b30*/  FFMA R0, R85, R0, R152 ;  /* 0x0000000055007223 */ /* 0x000fe20000000098 */
[----:B------:R-:W-:Y:S01]  /*9b40*/  FADD R76, R76, R25 ;  /* 0x000000194c4c7221 */ /* 0x000fe20000000000 */
[-C--:B------:R-:W-:Y:S01]  /*9b50*/  FMUL R90, R90, R85.reuse ;  /* 0x000000555a5a7220 */ /* 0x080fe20000400000 */
[-C--:B------:R-:W-:Y:S01]  /*9b60*/  FMUL R91, R91, R85.reuse ;  /* 0x000000555b5b7220 */ /* 0x080fe20000400000 */
[-C--:B------:R-:W-:Y:S01]  /*9b70*/  FMUL R94, R94, R85.reuse ;  /* 0x000000555e5e7220 */ /* 0x080fe20000400000 */
[-C--:B------:R-:W-:Y:S01]  /*9b80*/  FMUL R95, R95, R85.reuse ;  /* 0x000000555f5f7220 */ /* 0x080fe20000400000 */
[-C--:B------:R-:W-:Y:S01]  /*9b90*/  FMUL R98, R98, R85.reuse ;  /* 0x0000005562627220 */ /* 0x080fe20000400000 */
[----:B------:R-:W-:Y:S01]  /*9ba0*/  FMUL R99, R99, R85 ;  /* 0x0000005563637220 */ /* 0x000fe20000400000 */
[----:B-1----:R-:W-:Y:S01]  /*9bb0*/  @!P6 FMUL R77, R77, R77 ;  /* 0x0000004d4d4de220 */ /* 0x002fe20000400000 */
[-C--:B------:R-:W-:Y:S01]  /*9bc0*/  FMUL R102, R102, R85.reuse ;  /* 0x0000005566667220 */ /* 0x080fe20000400000 */
[-C--:B------:R-:W-:Y:S01]  /*9bd0*/  FMUL R103, R103, R85.reuse ;  /* 0x0000005567677220 */ /* 0x080fe20000400000 */
[-C--:B------:R-:W-:Y:S01]  /*9be0*/  FMUL R106, R106, R85.reuse ;  /* 0x000000556a6a7220 */ /* 0x080fe20000400000 */
        /* <DEDUP_REMOVED lines=24> */
[----:B------:R-:W-:Y:S01]  /*9d70*/  F2FP.BF16.F32.PACK_AB R25, R13, R10 ;  /* 0x0000000a0d19723e */ /* 0x000fe200000010ff */
[-C--:B------:R-:W-:Y:S01]  /*9d80*/  FMUL R88, R88, R77.reuse ;  /* 0x0000004d58587220 */ /* 0x080fe20000400000 */
[----:B------:R-:W-:Y:S01]  /*9d90*/  F2FP.BF16.F32.PACK_AB R29, R15, R14 ;  /* 0x0000000e0f1d723e */ /* 0x000fe200000010ff */
        /* <DEDUP_REMOVED lines=42> */
[----:B------:R-:W-:Y:S01]  /*a040*/  F2FP.BF16.F32.PACK_AB R54, R64, R75 ;  /* 0x0000004b4036723e */ /* 0x000fe200000010ff */
[----:B--23--:R-:W-:Y:S06]  /*a050*/  @!P0 BRA `(.L_x_39) ;  /* 0x0000000000048947 */ /* 0x00cfec0003800000 */
[----:B------:R-:W-:Y:S01]  /*a060*/  BPT.TRAP 0x1 ;  /* 0x000000040000795c */ /* 0x000fe20000300000 */
.L_x_39:
[----:B------:R-:W-:Y:S05]  /*a070*/  @P2 BRA `(.L_x_40) ;  /* 0x0000000000082947 */ /* 0x000fea0003800000 */
[----:B------:R-:W1:Y:S02]  /*a080*/  SYNCS.PHASECHK.TRANS64.TRYWAIT P2, [UR10+0x30000], R68 ;  /* 0x03000044ff0075a7 */ /* 0x000e64000804014a */
[----:B-1----:R-:W-:Y:S05]  /*a090*/  @!P2 BRA `(.L_x_41) ;  /* 0x000000340084a947 */ /* 0x002fea0003800000 */
.L_x_40:
        /* <DEDUP_REMOVED lines=43> */
.L_x_42:
[----:B------:R-:W-:-:S04]  /*a350*/  ULEA UR10, UR38, UR37, 0x3 ;  /* 0x00000025260a7291 */ /* 0x000fc8000f8e183f */
[----:B------:R-:W-:-:S04]  /*a360*/  UIADD3 UR10, UR10, 0x30028, URZ ;  /* 0x000300280a0a7890 */ /* 0x000fc8000fffe03f */
[----:B------:R-:W-:-:S09]  /*a370*/  UPRMT UR10, URZ, 0x654, UR10 ;  /* 0x000006543f0a7896 */ /* 0x000fd2000800000a */
[----:B------:R-:W-:Y:S01]  /*a380*/  SYNCS.ARRIVE.TRANS64.RED.A1T0 RZ, [UR10], RZ ;  /* 0x000000ffffff79a7 */ /* 0x000fe2000810040a */
[----:B------:R-:W-:Y:S05]  /*a390*/  @P1 BRA `(.L_x_43) ;  /* 0x0000000000041947 */ /* 0x000fea0003800000 */
[----:B------:R-:W-:Y:S01]  /*a3a0*/  BPT.TRAP 0x1 ;  /* 0x000000040000795c */ /* 0x000fe20000300000 */
.L_x_43:
[----:B------:R-:W-:-:S04]  /*a3b0*/  UIADD3 UR38, UR38, 0x1, URZ ;  /* 0x0000000126267890 */ /* 0x000fc8000fffe03f */
[----:B------:R-:W-:-:S04]  /*a3c0*/  UISETP.NE.AND UP0, UPT, UR38, 0x5, UPT ;  /* 0x000000052600788c */ /* 0x000fc8000bf05270 */
[----:B------:R-:W-:Y:S01]  /*a3d0*/  USEL UR38, UR38, URZ, UP0 ;  /* 0x0000003f26267287 */ /* 0x000fe20008000000 */
[----:B------:R-:W-:Y:S11]  /*a3e0*/  @!P0 BRA `(.L_x_44) ;  /* 0x0000000000048947 */ /* 0x000ff60003800000 */
[----:B------:R-:W-:Y:S01]  /*a3f0*/  BPT.TRAP 0x1 ;  /* 0x000000040000795c */ /* 0x000fe20000300000 */
.L_x_44:
[----:B------:R-:W-:-:S04]  /*a400*/  ULEA UR10, UR38, UR37, 0x3 ;  /* 0x00000025260a7291 */ /* 0x000fc8000f8e183f */
[----:B------:R-:W-:-:S04]  /*a410*/  UIADD3 UR10, UR10, 0x30028, URZ ;  /* 0x000300280a0a7890 */ /* 0x000fc8000fffe03f */
[----:B------:R-:W-:-:S09]  /*a420*/  UPRMT UR10, URZ, 0x654, UR10 ;  /* 0x000006543f0a7896 */ /* 0x000fd2000800000a */
[----:B------:R-:W-:Y:S01]  /*a430*/  SYNCS.ARRIVE.TRANS64.RED.A1T0 RZ, [UR10], RZ ;  /* 0x000000ffffff79a7 */ /* 0x000fe2000810040a */
[----:B------:R-:W-:Y:S05]  /*a440*/  @P1 BRA `(.L_x_45) ;  /* 0x0000000000041947 */ /* 0x000fea0003800000 */
[----:B------:R-:W-:Y:S01]  /*a450*/  BPT.TRAP 0x1 ;  /* 0x000000040000795c */ /* 0x000fe20000300000 */
.L_x_45:
[----:B------:R-:W-:Y:S01]  /*a460*/  UIADD3 UR4, UR4, 0x1, URZ ;  /* 0x0000000104047890 */ /* 0x000fe2000fffe03f */
[C---:B------:R-:W-:Y:S01]  /*a470*/  ISETP.GT.AND P2, PT, R6.reuse, 0x1, PT ;  /* 0x000000010600780c */ /* 0x040fe20003f44270 */
[----:B------:R-:W-:Y:S01]  /*a480*/  UIADD3 UR38, UR38, 0x1, URZ ;  /* 0x0000000126267890 */ /* 0x000fe2000fffe03f */
[----:B------:R-:W-:Y:S01]  /*a490*/  IADD3 R6, R6, -0x1, RZ ;  /* 0xffffffff06067810 */ /* 0x000fe20007ffe0ff */
[----:B------:R-:W-:Y:S01]  /*a4a0*/  UISETP.NE.AND UP1, UPT, UR4, 0x5, UPT ;  /* 0x000000050400788c */ /* 0x000fe2000bf25270 */
[----:B------:R-:W-:Y:S01]  /*a4b0*/  IADD3 R3, R3, 0x80, RZ ;  /* 0x0000008003037810 */ /* 0x000fe20007ffe0ff */
[----:B------:R-:W-:Y:S01]  /*a4c0*/  UISETP.NE.AND UP0, UPT, UR38, 0x5, UPT ;  /* 0x000000052600788c */ /* 0x000fe2000bf05270 */
[----:B-1----:R-:W-:Y:S01]  /*a4d0*/  MOV R9, R4 ;  /* 0x0000000400097202 */ /* 0x002fe20000000f00 */
[----:B------:R-:W-:Y:S01]  /*a4e0*/  USEL UR10, URZ, 0x1, UP1 ;  /* 0x000000013f0a7887 */ /* 0x000fe20008800000 */
[----:B------:R-:W-:Y:S01]  /*a4f0*/  IMAD.MOV.U32 R8, RZ, RZ, R5 ;  /* 0x000000ffff087224 */ /* 0x000fe200078e0005 */
[----:B------:R-:W-:-:S02]  /*a500*/  USEL UR38, UR38, URZ, UP0 ;  /* 0x0000003f26267287 */ /* 0x000fc40008000000 */
[----:B------:R-:W-:Y:S02]  /*a510*/  USEL UR4, UR4, URZ, UP1 ;  /* 0x0000003f04047287 */ /* 0x000fe40008800000 */
[----:B------:R-:W-:Y:S01]  /*a520*/  LOP3.LUT R10, R7, UR10, RZ, 0x3c, !PT ;  /* 0x0000000a070a7c12 */ /* 0x000fe2000f8e3cff */
[----:B------:R-:W-:Y:S09]  /*a530*/  @P2 BRA `(.L_x_46) ;  /* 0xffffffc800d42947 */ /* 0x000ff2000383ffff */
.L_x_35:
[----:B------:R-:W1:Y:S01]  /*a540*/  SHFL.BFLY PT, R3, R2, 0x1, 0x1f ;  /* 0x0c201f0002037f89 */ /* 0x000e6200000e0000 */
[----:B------:R-:W-:Y:S01]  /*a550*/  BSSY B0, `(.L_x_47) ;  /* 0x0000023000007945 */ /* 0x000fe20003800000 */
[----:B------:R-:W-:Y:S02]  /*a560*/  MOV R9, 0x7f800000 ;  /* 0x7f80000000097802 */ /* 0x000fe40000000f00 */
[----:B------:R-:W2:Y:S01]  /*a570*/  SHFL.BFLY PT, R7, R0, 0x1, 0x1f ;  /* 0x0c201f0000077f89 */ /* 0x000ea200000e0000 */
[----:B------:R-:W-:Y:S02]  /*a580*/  MOV R8, 0x3f800000 ;  /* 0x3f80000000087802 */ /* 0x000fe40000000f00 */
[----:B------:R-:W-:Y:S02]  /*a590*/  MOV R10, 0x3f800000 ;  /* 0x3f800000000a7802 */ /* 0x000fe40000000f00 */
[----:B------:R-:W-:Y:S01]  /*a5a0*/  MOV R11, 0x7f800000 ;  /* 0x7f800000000b7802 */ /* 0x000fe20000000f00 */
[----:B-1----:R-:W-:Y:S01]  /*a5b0*/  FADD R3, R3, R2 ;  /* 0x0000000203037221 */ /* 0x002fe20000000000 */
[----:B--2---:R-:W-:-:S04]  /*a5c0*/  FADD R16, R7, R0 ;  /* 0x0000000007107221 */ /* 0x004fc80000000000 */
[----:B------:R-:W1:Y:S04]  /*a5d0*/  SHFL.BFLY PT, R6, R3, 0x2, 0x1f ;  /* 0x0c401f0003067f89 */ /* 0x000e6800000e0000 */
[----:B------:R-:W2:Y:S01]  /*a5e0*/  SHFL.BFLY PT, R17, R16, 0x2, 0x1f ;  /* 0x0c401f0010117f89 */ /* 0x000ea200000e0000 */
[C---:B-1----:R-:W-:Y:S01]  /*a5f0*/  FSETP.NE.AND P0, PT, R3.reuse, -R6, PT ;  /* 0x800000060300720b */ /* 0x042fe20003f05000 */
[----:B------:R-:W-:Y:S01]  /*a600*/  FADD R6, R3, R6 ;  /* 0x0000000603067221 */ /* 0x000fe20000000000 */
[----:B--2---:R-:W-:-:S11]  /*a610*/  FADD R7, R16, R17 ;  /* 0x0000001110077221 */ /* 0x004fd60000000000 */
[----:B------:R-:W-:Y:S05]  /*a620*/  @!P0 BRA `(.L_x_48) ;  /* 0x0000000000548947 */ /* 0x000fea0003800000 */
[----:B------:R-:W-:Y:S01]  /*a630*/  IADD3 R0, R6, 0x1800000, RZ ;  /* 0x0180000006007810 */ /* 0x000fe20007ffe0ff */
[----:B------:R-:W-:Y:S03]  /*a640*/  BSSY B1, `(.L_x_49) ;  /* 0x000000c000017945 */ /* 0x000fe60003800000 */
[----:B------:R-:W-:-:S04]  /*a650*/  LOP3.LUT R0, R0, 0x7f800000, RZ, 0xc0, !PT ;  /* 0x7f80000000007812 */ /* 0x000fc800078ec0ff */
[----:B------:R-:W-:-:S13]  /*a660*/  ISETP.GT.U32.AND P0, PT, R0, 0x1ffffff, PT ;  /* 0x01ffffff0000780c */ /* 0x000fda0003f04070 */
[----:B------:R-:W-:Y:S05]  /*a670*/  @P0 BRA `(.L_x_50) ;  /* 0x0000000000100947 */ /* 0x000fea0003800000 */
[----:B------:R-:W-:Y:S02]  /*a680*/  MOV R2, R6 ;  /* 0x0000000600027202 */ /* 0x000fe40000000f00 */
[----:B------:R-:W-:-:S07]  /*a690*/  MOV R15, 0xa6b0 ;  /* 0x0000a6b0000f7802 */ /* 0x000fce0000000f00 */
[----:B------:R-:W-:Y:S05]  /*a6a0*/  CALL.REL.NOINC `($__internal_0_$__cuda_sm20_rcp_rn_f32_slowpath) ;  /* 0x0000003000a87944 */ /* 0x000fea0003c00000 */
[----:B------:R-:W-:Y:S05]  /*a6b0*/  BRA `(.L_x_51) ;  /* 0x0000000000107947 */ /* 0x000fea0003800000 */
.L_x_50:
[----:B------:R-:W1:Y:S02]  /*a6c0*/  MUFU.RCP R3, R6 ;  /* 0x0000000600037308 */ /* 0x000e640000001000 */
[----:B-1----:R-:W-:-:S04]  /*a6d0*/  FFMA R0, R6, R3, -1 ;  /* 0xbf80000006007423 */ /* 0x002fc80000000003 */
[----:B------:R-:W-:-:S04]  /*a6e0*/  FADD.FTZ R0, -R0, -RZ ;  /* 0x800000ff00007221 */ /* 0x000fc80000010100 */
[----:B------:R-:W-:-:S07]  /*a6f0*/  FFMA R10, R3, R0, R3 ;  /* 0x00000000030a7223 */ /* 0x000fce0000000003 */
.L_x_51:
[----:B------:R-:W-:Y:S05]  /*a700*/  BSYNC B1 ;  /* 0x0000000000017941 */ /* 0x000fea0003800000 */
.L_x_49:
[----:B------:R-:W-:Y:S01]  /*a710*/  FSETP.GEU.AND P0, PT, |R6|, 1.175494350822287508e-38, PT ;  /* 0x008000000600780b */ /* 0x000fe20003f0e200 */
[----:B------:R-:W-:-:S12]  /*a720*/  ULDC UR4, c[0x0][0x600] ;  /* 0x0001800000047ab9 */ /* 0x000fd80000000800 */
[----:B------:R-:W-:-:S04]  /*a730*/  @!P0 FMUL R6, R6, 16777216 ;  /* 0x4b80000006068820 */ /* 0x000fc80000400000 */
[----:B------:R-:W1:Y:S02]  /*a740*/  MUFU.LG2 R0, R6 ;  /* 0x0000000600007308 */ /* 0x000e640000000c00 */
[----:B-1----:R-:W-:-:S04]  /*a750*/  @!P0 FADD R0, R0, -24 ;  /* 0xc1c0000000008421 */ /* 0x002fc80000000000 */
[----:B------:R-:W-:-:S04]  /*a760*/  FMUL R11, R0, 0.69314718246459960938 ;  /* 0x3f317218000b7820 */ /* 0x000fc80000400000 */
[----:B------:R-:W-:-:S07]  /*a770*/  FFMA R11, R4, UR4, R11 ;  /* 0x00000004040b7c23 */ /* 0x000fce000800000b */
.L_x_48:
[----:B------:R-:W-:Y:S05]  /*a780*/  BSYNC B0 ;  /* 0x0000000000007941 */ /* 0x000fea0003800000 */
.L_x_47:
[----:B------:R-:W-:Y:S01]  /*a790*/  FSETP.NE.AND P0, PT, R16, -R17, PT ;  /* 0x800000111000720b */ /* 0x000fe20003f05000 */
[----:B------:R-:W-:Y:S01]  /*a7a0*/  ULDC UR4, c[0x0][0x608] ;  /* 0x0001820000047ab9 */ /* 0x000fe20000000800 */
[----:B------:R-:W-:Y:S01]  /*a7b0*/  BSSY B0, `(.L_x_52) ;  /* 0x0000039000007945 */ /* 0x000fe20003800000 */
[----:B------:R-:W-:-:S04]  /*a7c0*/  FMUL R10, R10, UR4 ;  /* 0x000000040a0a7c20 */ /* 0x000fc80008400000 */
        /* <DEDUP_REMOVED lines=32> */
[----:B------:R-:W-:Y:S06]  /*a9d0*/  @!P0 BRA `(.L_x_53) ;  /* 0x0000000000588947 */ /* 0x000fec0003800000 */
[----:B------:R-:W-:Y:S01]  /*a9e0*/  VIADD R0, R7, 0x1800000 ;  /* 0x0180000007007836 */ /* 0x000fe20000000000 */
[----:B------:R-:W-:Y:S04]  /*a9f0*/  BSSY B1, `(.L_x_54) ;  /* 0x000000d000017945 */ /* 0x000fe80003800000 */
[----:B------:R-:W-:-:S04]  /*aa00*/  LOP3.LUT R0, R0, 0x7f800000, RZ, 0xc0, !PT ;  /* 0x7f80000000007812 */ /* 0x000fc800078ec0ff */
[----:B------:R-:W-:-:S13]  /*aa10*/  ISETP.GT.U32.AND P0, PT, R0, 0x1ffffff, PT ;  /* 0x01ffffff0000780c */ /* 0x000fda0003f04070 */
[----:B------:R-:W-:Y:S05]  /*aa20*/  @P0 BRA `(.L_x_55) ;  /* 0x0000000000140947 */ /* 0x000fea0003800000 */
[----:B------:R-:W-:Y:S02]  /*aa30*/  MOV R2, R7 ;  /* 0x0000000700027202 */ /* 0x000fe40000000f00 */
[----:B------:R-:W-:-:S07]  /*aa40*/  MOV R15, 0xaa60 ;  /* 0x0000aa60000f7802 */ /* 0x000fce0000000f00 */
[----:B------:R-:W-:Y:S05]  /*aa50*/  CALL.REL.NOINC `($__internal_0_$__cuda_sm20_rcp_rn_f32_slowpath) ;  /* 0x0000002c00bc7944 */ /* 0x000fea0003c00000 */
[----:B------:R-:W-:Y:S01]  /*aa60*/  MOV R8, R10 ;  /* 0x0000000a00087202 */ /* 0x000fe20000000f00 */
[----:B------:R-:W-:Y:S06]  /*aa70*/  BRA `(.L_x_56) ;  /* 0x0000000000107947 */ /* 0x000fec0003800000 */
.L_x_55:
[----:B------:R-:W1:Y:S02]  /*aa80*/  MUFU.RCP R8, R7 ;  /* 0x0000000700087308 */ /* 0x000e640000001000 */
[----:B-1----:R-:W-:-:S04]  /*aa90*/  FFMA R0, R7, R8, -1 ;  /* 0xbf80000007007423 */ /* 0x002fc80000000008 */
[----:B------:R-:W-:-:S04]  /*aaa0*/  FADD.FTZ R3, -R0, -RZ ;  /* 0x800000ff00037221 */ /* 0x000fc80000010100 */
[----:B------:R-:W-:-:S07]  /*aab0*/  FFMA R8, R8, R3, R8 ;  /* 0x0000000308087223 */ /* 0x000fce0000000008 */
.L_x_56:
[----:B------:R-:W-:Y:S05]  /*aac0*/  BSYNC B1 ;  /* 0x0000000000017941 */ /* 0x000fea0003800000 */
.L_x_54:
[----:B------:R-:W-:Y:S01]  /*aad0*/  FSETP.GEU.AND P0, PT, |R7|, 1.175494350822287508e-38, PT ;  /* 0x008000000700780b */ /* 0x000fe20003f0e200 */
[----:B------:R-:W-:-:S12]  /*aae0*/  ULDC UR4, c[0x0][0x600] ;  /* 0x0001800000047ab9 */ /* 0x000fd80000000800 */
[----:B------:R-:W-:-:S04]  /*aaf0*/  @!P0 FMUL R7, R7, 16777216 ;  /* 0x4b80000007078820 */ /* 0x000fc80000400000 */
[----:B------:R-:W1:Y:S02]  /*ab00*/  MUFU.LG2 R0, R7 ;  /* 0x0000000700007308 */ /* 0x000e640000000c00 */
[----:B-1----:R-:W-:-:S04]  /*ab10*/  @!P0 FADD R0, R0, -24 ;  /* 0xc1c0000000008421 */ /* 0x002fc80000000000 */
[----:B------:R-:W-:-:S04]  /*ab20*/  FMUL R0, R0, 0.69314718246459960938 ;  /* 0x3f31721800007820 */ /* 0x000fc80000400000 */
[----:B------:R-:W-:-:S07]  /*ab30*/  FFMA R9, R5, UR4, R0 ;  /* 0x0000000405097c23 */ /* 0x000fce0008000000 */
.L_x_53:
[----:B------:R-:W-:Y:S05]  /*ab40*/  BSYNC B0 ;  /* 0x0000000000007941 */ /* 0x000fea0003800000 */
.L_x_52:
[----:B------:R-:W-:Y:S01]  /*ab50*/  UISETP.NE.AND UP0, UPT, UR36, 0x1, UPT ;  /* 0x000000012400788c */ /* 0x000fe2000bf05270 */
[----:B------:R-:W1:Y:S01]  /*ab60*/  S2R R2, SR_TID.X ;  /* 0x0000000000027919 */ /* 0x000e620000002100 */
[----:B------:R-:W-:Y:S02]  /*ab70*/  ULDC.64 UR8, c[0x0][0x208] ;  /* 0x0000820000087ab9 */ /* 0x000fe40000000a00 */
[----:B------:R-:W-:-:S06]  /*ab80*/  USEL UR4, URZ, 0x1, UP0 ;  /* 0x000000013f047887 */ /* 0x000fcc0008000000 */
[----:B------:R-:W-:Y:S01]  /*ab90*/  MOV R0, UR4 ;  /* 0x0000000400007c02 */ /* 0x000fe20008000f00 */
[----:B------:R-:W-:Y:S02]  /*aba0*/  ULDC UR4, c[0x0][0x608] ;  /* 0x0001820000047ab9 */ /* 0x000fe40000000800 */
[----:B------:R-:W-:Y:S01]  /*abb0*/  FMUL R8, R8, UR4 ;  /* 0x0000000408087c20 */ /* 0x000fe20008400000 */
[----:B------:R-:W-:-:S04]  /*abc0*/  SHF.L.U32 R0, R0, 0x1f, RZ ;  /* 0x0000001f00007819 */ /* 0x000fc800000006ff */
[----:B------:R-:W2:Y:S01]  /*abd0*/  SYNCS.PHASECHK.TRANS64.TRYWAIT P0, [UR5+0x8], R0 ;  /* 0x00000800ff0075a7 */ /* 0x000ea20008000145 */
[C---:B-1----:R-:W-:Y:S02]  /*abe0*/  LOP3.LUT P1, RZ, R2.reuse, 0x3, RZ, 0xc0, !PT ;  /* 0x0000000302ff7812 */ /* 0x042fe4000782c0ff */
[----:B------:R-:W-:Y:S01]  /*abf0*/  LOP3.LUT R16, R2, 0x7f, RZ, 0xc0, !PT ;  /* 0x0000007f02107812 */ /* 0x000fe200078ec0ff */
[----:B--2---:R-:W-:Y:S10]  /*ac00*/  @!P0 BRA `(.L_x_57) ;  /* 0x0000002800c08947 */ /* 0x004ff40003800000 */
.L_x_111:
[----:B------:R-:W-:Y:S01]  /*ac10*/  USHF.L.U32 UR42, UR42, 0x6, URZ ;  /* 0x000000062a2a7899 */ /* 0x000fe2000800063f */
[----:B------:R-:W-:Y:S01]  /*ac20*/  BSSY B0, `(.L_x_58) ;  /* 0x0000018000007945 */ /* 0x000fe20003800000 */
[----:B------:R-:W-:-:S03]  /*ac30*/  SHF.R.U32.HI R17, RZ, 0x5, R16 ;  /* 0x00000005ff117819 */ /* 0x000fc60000011610 */
[----:B------:R-:W-:Y:S07]  /*ac40*/  @P1 BRA `(.L_x_59) ;  /* 0x0000000000541947 */ /* 0x000fee0003800000 */
[----:B------:R-:W2:Y:S01]  /*ac50*/  S2UR UR4, SR_CTAID.Y ;  /* 0x00000000000479c3 */ /* 0x000ea20000002600 */
[----:B-1----:R-:W-:Y:S01]  /*ac60*/  SHF.R.U32.HI R0, RZ, 0x2, R2 ;  /* 0x00000002ff007819 */ /* 0x002fe20000011602 */
[----:B------:R-:W-:Y:S01]  /*ac70*/  ULDC.64 UR6, c[0x0][0x688] ;  /* 0x0001a20000067ab9 */ /* 0x000fe20000000a00 */
[----:B------:R-:W-:Y:S02]  /*ac80*/  SHF.L.U32 R3, R17, 0x4, RZ ;  /* 0x0000000411037819 */ /* 0x000fe400000006ff */
[----:B------:R-:W-:-:S03]  /*ac90*/  LOP3.LUT R0, R0, 0x7, RZ, 0xc0, !PT ;  /* 0x0000000700007812 */ /* 0x000fc600078ec0ff */
[----:B------:R-:W1:Y:S01]  /*aca0*/  S2UR UR5, SR_CTAID.Z ;  /* 0x00000000000579c3 */ /* 0x000e620000002700 */
[----:B------:R-:W-:-:S04]  /*acb0*/  LOP3.LUT R0, R3, 0xfffffff0, R0, 0xe2, !PT ;  /* 0xfffffff003007812 */ /* 0x000fc800078ee200 */
[----:B------:R-:W-:-:S04]  /*acc0*/  IADD3 R3, R0, UR42, RZ ;  /* 0x0000002a00037c10 */ /* 0x000fc8000fffe0ff */
[----:B------:R-:W-:Y:S01]  /*acd0*/  IADD3 R2, R3, 0x8, RZ ;  /* 0x0000000803027810 */ /* 0x000fe20007ffe0ff */
[----:B--2---:R-:W-:-:S04]  /*ace0*/  UIMAD UR4, UR4, UR6, UR42 ;  /* 0x00000006040472a4 */ /* 0x004fc8000f8e022a */
[----:B-1----:R-:W-:-:S03]  /*acf0*/  UIMAD UR4, UR5, UR7, UR4 ;  /* 0x00000007050472a4 */ /* 0x002fc6000f8e0204 */
[----:B------:R-:W-:Y:S02]  /*ad00*/  ULDC UR5, c[0x0][0x288] ;  /* 0x0000a20000057ab9 */ /* 0x000fe40000000800 */
[----:B------:R-:W-:Y:S02]  /*ad10*/  ISETP.GE.U32.AND P0, PT, R3, UR5, PT ;  /* 0x0000000503007c0c */ /* 0x000fe4000bf06070 */
[----:B------:R-:W-:Y:S02]  /*ad20*/  IADD3 R0, P2, R0, UR4, RZ ;  /* 0x0000000400007c10 */ /* 0x000fe4000ff5e0ff */
[----:B------:R-:W-:Y:S01]  /*ad30*/  ISETP.GE.U32.AND P1, PT, R2, UR5, PT ;  /* 0x0000000502007c0c */ /* 0x000fe2000bf26070 */
[----:B------:R-:W-:Y:S01]  /*ad40*/  ULDC.64 UR4, c[0x0][0x680] ;  /* 0x0001a00000047ab9 */ /* 0x000fe20000000a00 */
[----:B------:R-:W-:Y:S02]  /*ad50*/  IADD3.X R3, RZ, RZ, RZ, P2, !PT ;  /* 0x000000ffff037210 */ /* 0x000fe400017fe4ff */
[----:B------:R-:W-:-:S04]  /*ad60*/  LEA R2, P2, R0, UR4, 0x2 ;  /* 0x0000000400027c11 */ /* 0x000fc8000f8410ff */
[----:B------:R-:W-:-:S05]  /*ad70*/  LEA.HI.X R3, R0, UR5, R3, 0x2, P2 ;  /* 0x0000000500037c11 */ /* 0x000fca00090f1403 */
[----:B------:R2:W-:Y:S04]  /*ad80*/  @!P0 STG.E desc[UR8][R2.64], R11 ;  /* 0x0000000b02008986 */ /* 0x0005e8000c101908 */
[----:B------:R2:W-:Y:S02]  /*ad90*/  @!P1 STG.E desc[UR8][R2.64+0x20], R9 ;  /* 0x0000200902009986 */ /* 0x0005e4000c101908 */
.L_x_59:
[----:B------:R-:W-:Y:S05]  /*ada0*/  BSYNC B0 ;  /* 0x0000000000007941 */ /* 0x000fea0003800000 */
.L_x_58:
[----:B------:R-:W-:Y:S01]  /*adb0*/  ULDC.64 UR4, c[0x0][0x730] ;  /* 0x0001cc0000047ab9 */ /* 0x000fe20000000a00 */
[-C--:B------:R-:W-:Y:S01]  /*adc0*/  FMUL R90, R90, R8.reuse ;  /* 0x000000085a5a7220 */ /* 0x080fe20000400000 */
[----:B------:R-:W-:Y:S01]  /*add0*/  ISETP.NE.U32.AND P0, PT, RZ, UR4, PT ;  /* 0x00000004ff007c0c */ /* 0x000fe2000bf05070 */
[-C--:B------:R-:W-:Y:S01]  /*ade0*/  FMUL R24, R91, R8.reuse ;  /* 0x000000085b187220 */ /* 0x080fe20000400000 */
[-C--:B------:R-:W-:Y:S01]  /*adf0*/  FMUL R94, R94, R8.reuse ;  /* 0x000000085e5e7220 */ /* 0x080fe20000400000 */
[-C--:B------:R-:W-:Y:S01]  /*ae00*/  FMUL R26, R95, R8.reuse ;  /* 0x000000085f1a7220 */ /* 0x080fe20000400000 */
[----:B------:R-:W-:Y:S01]  /*ae10*/  ISETP.NE.AND.EX P0, PT, RZ, UR5, PT, P0 ;  /* 0x00000005ff007c0c */ /* 0x000fe2000bf05300 */
        /* <DEDUP_REMOVED lines=28> */
[----:B------:R-:W-:Y:S06]  /*afe0*/  @P0 BRA `(.L_x_60) ;  /* 0x0000000000200947 */ /* 0x000fec0003800000 */
[----:B------:R-:W-:Y:S02]  /*aff0*/  ULDC.64 UR4, c[0x0][0x728] ;  /* 0x0001ca0000047ab9 */ /* 0x000fe40000000a00 */
[----:B------:R-:W-:-:S04]  /*b000*/  ISETP.NE.U32.AND P0, PT, RZ, UR4, PT ;  /* 0x00000004ff007c0c */ /* 0x000fc8000bf05070 */
[----:B------:R-:W-:-:S13]  /*b010*/  ISETP.NE.AND.EX P0, PT, RZ, UR5, PT, P0 ;  /* 0x00000005ff007c0c */ /* 0x000fda000bf05300 */
[----:B------:R-:W-:Y:S05]  /*b020*/  @!P0 BRA `(.L_x_61) ;  /* 0x00000000000c8947 */ /* 0x000fea0003800000 */
[----:B-12---:R-:W1:Y:S02]  /*b030*/  LDC.64 R2, c[0x0][0x728] ;  /* 0x0001ca00ff027b82 */ /* 0x006e640000000a00 */
[----:B-1----:R4:W5:Y:S01]  /*b040*/  LDG.E R2, desc[UR8][R2.64] ;  /* 0x0000000802027981 */ /* 0x002962000c1e1900 */
[----:B------:R-:W-:Y:S05]  /*b050*/  BRA `(.L_x_60) ;  /* 0x0000000000047947 */ /* 0x000fea0003800000 */
.L_x_61:
[----:B--2---:R-:W3:Y:S02]  /*b060*/  LDC R2, c[0x0][0x720] ;  /* 0x0001c800ff027b82 */ /* 0x004ee40000000800 */
.L_x_60:
[----:B-1----:R-:W-:Y:S01]  /*b070*/  MOV R0, RZ ;  /* 0x000000ff00007202 */ /* 0x002fe20000000f00 */
[----:B---3-5:R-:W-:-:S03]  /*b080*/  IMAD.MOV.U32 R39, RZ, RZ, R2 ;  /* 0x000000ffff277224 */ /* 0x028fc600078e0002 */
[----:B------:R-:W-:-:S13]  /*b090*/  LOP3.LUT P0, RZ, R0, 0x1bf, RZ, 0xc0, !PT ;  /* 0x000001bf00ff7812 */ /* 0x000fda000780c0ff */
[----:B------:R-:W-:Y:S05]  /*b0a0*/  @!P0 BRA `(.L_x_62) ;  /* 0x0000000000408947 */ /* 0x000fea0003800000 */
[----:B------:R-:W-:Y:S01]  /*b0b0*/  MOV R0, 0x0 ;  /* 0x0000000000007802 */ /* 0x000fe20000000f00 */
[----:B------:R-:W-:Y:S01]  /*b0c0*/  ULDC.64 UR4, c[0x4][0x70] ;  /* 0x01001c0000047ab9 */ /* 0x000fe20000000a00 */
[----:B------:R-:W-:Y:S01]  /*b0d0*/  ULDC.64 UR6, c[0x4][0x8] ;  /* 0x0100020000067ab9 */ /* 0x000fe20000000a00 */
[----:B------:R-:W-:Y:S01]  /*b0e0*/  MOV R4, UR4 ;  /* 0x0000000400047c02 */ /* 0x000fe20008000f00 */
[----:B--2-4-:R1:W2:Y:S01]  /*b0f0*/  LDC.64 R2, c[0x4][R0] ;  /* 0x0100000000027b82 */ /* 0x0142a20000000a00 */
[----:B------:R-:W-:Y:S01]  /*b100*/  MOV R5, UR5 ;  /* 0x0000000500057c02 */ /* 0x000fe20008000f00 */
[----:B------:R-:W-:Y:S01]  /*b110*/  ULDC.64 UR4, c[0x4][0x78] ;  /* 0x01001e0000047ab9 */ /* 0x000fe20000000a00 */
[----:B------:R-:W-:Y:S01]  /*b120*/  MOV R10, UR6 ;  /* 0x00000006000a7c02 */ /* 0x000fe20008000f00 */
[----:B------:R-:W-:Y:S01]  /*b130*/  IMAD.MOV.U32 R12, RZ, RZ, 0x1 ;  /* 0x00000001ff0c7424 */ /* 0x000fe200078e00ff */
[----:B------:R-:W-:Y:S02]  /*b140*/  MOV R6, UR4 ;  /* 0x0000000400067c02 */ /* 0x000fe40008000f00 */
[----:B------:R-:W-:-:S02]  /*b150*/  MOV R7, UR5 ;  /* 0x0000000500077c02 */ /* 0x000fc40008000f00 */
[----:B------:R-:W-:Y:S02]  /*b160*/  MOV R11, UR7 ;  /* 0x00000007000b7c02 */ /* 0x000fe40008000f00 */
[----:B------:R-:W-:Y:S02]  /*b170*/  MOV R8, 0x70 ;  /* 0x0000007000087802 */ /* 0x000fe40000000f00 */
[----:B-1----:R-:W-:-:S07]  /*b180*/  MOV R13, RZ ;  /* 0x000000ff000d7202 */ /* 0x002fce0000000f00 */
[----:B------:R-:W-:-:S07]  /*b190*/  LEPC R20, `(.L_x_62) ;  /* 0x000000001014794e */ /* 0x000fce0000000000 */
[----:B--2---:R-:W-:Y:S05]  /*b1a0*/  CALL.ABS.NOINC R2 ;  /* 0x0000000002007343 */ /* 0x004fea0003c00000 */
.L_x_62:
[----:B------:R-:W-:Y:S02]  /*b1b0*/  MOV R18, UR37 ;  /* 0x0000002500127c02 */ /* 0x000fe40008000f00 */
[----:B--2-4-:R-:W-:-:S05]  /*b1c0*/  MOV R3, UR36 ;  /* 0x0000002400037c02 */ /* 0x014fca0008000f00 */
[----:B------:R-:W-:-:S05]  /*b1d0*/  IMAD R18, R3, 0x2200, R18 ;  /* 0x0000220003127824 */ /* 0x000fca00078e0212 */
[----:B------:R-:W-:-:S04]  /*b1e0*/  IADD3 R19, R18, -0x2200, RZ ;  /* 0xffffde0012137810 */ /* 0x000fc80007ffe0ff */
[----:B------:R-:W-:-:S13]  /*b1f0*/  LOP3.LUT P0, RZ, R19, 0x1b0, RZ, 0xc0, !PT ;  /* 0x000001b013ff7812 */ /* 0x000fda000780c0ff */
[----:B------:R-:W-:Y:S05]  /*b200*/  @!P0 BRA `(.L_x_63) ;  /* 0x0000000000408947 */ /* 0x000fea0003800000 */
[----:B------:R-:W-:Y:S01]  /*b210*/  MOV R0, 0x0 ;  /* 0x0000000000007802 */ /* 0x000fe20000000f00 */
[----:B------:R-:W-:Y:S01]  /*b220*/  ULDC.64 UR4, c[0x4][0x70] ;  /* 0x01001c0000047ab9 */ /* 0x000fe20000000a00 */
[----:B------:R-:W-:Y:S01]  /*b230*/  ULDC.64 UR6, c[0x4][0x78] ;  /* 0x01001e0000067ab9 */ /* 0x000fe20000000a00 */
[----:B------:R-:W-:Y:S01]  /*b240*/  MOV R4, UR4 ;  /* 0x0000000400047c02 */ /* 0x000fe20008000f00 */
[----:B------:R1:W2:Y:S01]  /*b250*/  LDC.64 R2, c[0x4][R0] ;  /* 0x0100000000027b82 */ /* 0x0002a20000000a00 */
[----:B------:R-:W-:Y:S01]  /*b260*/  MOV R5, UR5 ;  /* 0x0000000500057c02 */ /* 0x000fe20008000f00 */
[----:B------:R-:W-:Y:S01]  /*b270*/  ULDC.64 UR4, c[0x4][0x10] ;  /* 0x0100040000047ab9 */ /* 0x000fe20000000a00 */
[----:B------:R-:W-:Y:S01]  /*b280*/  MOV R6, UR6 ;  /* 0x0000000600067c02 */ /* 0x000fe20008000f00 */
[----:B------:R-:W-:Y:S01]  /*b290*/  IMAD.U32 R7, RZ, RZ, UR7 ;  /* 0x00000007ff077e24 */ /* 0x000fe2000f8e00ff */
[----:B------:R-:W-:Y:S02]  /*b2a0*/  MOV R10, UR4 ;  /* 0x00000004000a7c02 */ /* 0x000fe40008000f00 */
[----:B------:R-:W-:-:S02]  /*b2b0*/  MOV R11, UR5 ;  /* 0x00000005000b7c02 */ /* 0x000fc40008000f00 */
[----:B------:R-:W-:Y:S02]  /*b2c0*/  MOV R8, 0x70 ;  /* 0x0000007000087802 */ /* 0x000fe40000000f00 */
[----:B------:R-:W-:Y:S02]  /*b2d0*/  MOV R12, 0x1 ;  /* 0x00000001000c7802 */ /* 0x000fe40000000f00 */
[----:B-1----:R-:W-:-:S07]  /*b2e0*/  MOV R13, RZ ;  /* 0x000000ff000d7202 */ /* 0x002fce0000000f00 */
[----:B------:R-:W-:-:S07]  /*b2f0*/  LEPC R20, `(.L_x_63) ;  /* 0x000000001014794e */ /* 0x000fce0000000000 */
[----:B--2---:R-:W-:Y:S05]  /*b300*/  CALL.ABS.NOINC R2 ;  /* 0x0000000002007343 */ /* 0x004fea0003c00000 */
.L_x_63:
[----:B------:R-:W1:Y:S01]  /*b310*/  S2R R5, SR_TID.X ;  /* 0x0000000000057919 */ /* 0x000e620000002100 */
[----:B------:R-:W-:Y:S01]  /*b320*/  ULDC.64 UR4, c[0x0][0x730] ;  /* 0x0001cc0000047ab9 */ /* 0x000fe20000000a00 */
[----:B------:R-:W-:Y:S02]  /*b330*/  IADD3 R16, R16, 0x1f, RZ ;  /* 0x0000001f10107810 */ /* 0x000fe40007ffe0ff */
[----:B------:R-:W-:Y:S02]  /*b340*/  ISETP.NE.U32.AND P0, PT, RZ, UR4, PT ;  /* 0x00000004ff007c0c */ /* 0x000fe4000bf05070 */
[----:B------:R-:W-:Y:S02]  /*b350*/  ISETP.GT.U32.AND P1, PT, R16, 0x3e, PT ;  /* 0x0000003e1000780c */ /* 0x000fe40003f24070 */
[----:B------:R-:W-:-:S13]  /*b360*/  ISETP.NE.AND.EX P0, PT, RZ, UR5, PT, P0 ;  /* 0x00000005ff007c0c */ /* 0x000fda000bf05300 */
[----:B------:R-:W2:Y:S01]  /*b370*/  @P0 LDC R39, c[0x0][0x720] ;  /* 0x0001c800ff270b82 */ /* 0x000ea20000000800 */
[C---:B-1----:R-:W-:Y:S02]  /*b380*/  SHF.L.U32 R0, R5.reuse, 0x5, RZ ;  /* 0x0000000505007819 */ /* 0x042fe400000006ff */
[----:B------:R-:W-:Y:S02]  /*b390*/  SHF.R.U32.HI R3, RZ, 0x1, R5 ;  /* 0x00000001ff037819 */ /* 0x000fe40000011605 */
[C---:B------:R-:W-:Y:S02]  /*b3a0*/  LOP3.LUT R2, R0.reuse, 0xc0, RZ, 0xc0, !PT ;  /* 0x000000c000027812 */ /* 0x040fe400078ec0ff */
[----:B------:R-:W-:Y:S02]  /*b3b0*/  LOP3.LUT R4, R0, 0x20, RZ, 0xc0, !PT ;  /* 0x0000002000047812 */ /* 0x000fe400078ec0ff */
[----:B------:R-:W-:Y:S02]  /*b3c0*/  LOP3.LUT R2, R2, 0x8, R3, 0xf8, !PT ;  /* 0x0000000802027812 */ /* 0x000fe400078ef803 */
[----:B------:R-:W-:Y:S01]  /*b3d0*/  SHF.L.U32 R3, R5, 0x2, RZ ;  /* 0x0000000205037819 */ /* 0x000fe200000006ff */
[----:B------:R-:W-:Y:S01]  /*b3e0*/  IMAD R4, R17, 0x200, R4 ;  /* 0x0000020011047824 */ /* 0x000fe200078e0204 */
[----:B------:R-:W-:Y:S01]  /*b3f0*/  LOP3.LUT R0, R0, 0x100, RZ, 0xc0, !PT ;  /* 0x0000010000007812 */ /* 0x000fe200078ec0ff */
[-C--:B--2---:R-:W-:Y:S01]  /*b400*/  FMUL R7, R24, R39.reuse ;  /* 0x0000002718077220 */ /* 0x084fe20000400000 */
[----:B------:R-:W-:Y:S01]  /*b410*/  LOP3.LUT R3, R2, 0x18, R3, 0x78, !PT ;  /* 0x0000001802037812 */ /* 0x000fe200078e7803 */
[-C--:B------:R-:W-:Y:S01]  /*b420*/  FMUL R2, R94, R39.reuse ;  /* 0x000000275e027220 */ /* 0x080fe20000400000 */
[----:B------:R-:W-:Y:S01]  /*b430*/  LOP3.LUT P0, RZ, R5, 0x4, RZ, 0xc0, !PT ;  /* 0x0000000405ff7812 */ /* 0x000fe2000780c0ff */
[-C--:B------:R-:W-:Y:S01]  /*b440*/  FMUL R5, R22, R39.reuse ;  /* 0x0000002716057220 */ /* 0x080fe20000400000 */
[----:B------:R-:W-:Y:S01]  /*b450*/  IADD3 R3, R3, R4, R0 ;  /* 0x0000000403037210 */ /* 0x000fe20007ffe000 */
[-C--:B------:R-:W-:Y:S01]  /*b460*/  FMUL R4, R88, R39.reuse ;  /* 0x0000002758047220 */ /* 0x080fe20000400000 */
[-C--:B------:R-:W-:Y:S01]  /*b470*/  FMUL R0, R90, R39.reuse ;  /* 0x000000275a007220 */ /* 0x080fe20000400000 */
[-C--:B------:R-:W-:Y:S01]  /*b480*/  FMUL R9, R26, R39.reuse ;  /* 0x000000271a097220 */ /* 0x080fe20000400000 */
[-C--:B------:R-:W-:Y:S01]  /*b490*/  FMUL R10, R98, R39.reuse ;  /* 0x00000027620a7220 */ /* 0x080fe20000400000 */
[-C--:B------:R-:W-:Y:S01]  /*b4a0*/  FMUL R11, R28, R39.reuse ;  /* 0x000000271c0b7220 */ /* 0x080fe20000400000 */
[-C--:B------:R-:W-:Y:S01]  /*b4b0*/  FMUL R12, R102, R39.reuse ;  /* 0x00000027660c7220 */ /* 0x080fe20000400000 */
        /* <DEDUP_REMOVED lines=10> */
[----:B------:R-:W-:Y:S01]  /*b560*/  MOV R0, 0x10 ;  /* 0x0000001000007802 */ /* 0x000fe20000000f00 */
[----:B------:R-:W-:Y:S01]  /*b570*/  FMUL R16, R34, R39 ;  /* 0x0000002722107220 */ /* 0x000fe20000400000 */
[----:B------:R-:W-:Y:S01]  /*b580*/  LEA R19, R3, R19, 0x1 ;  /* 0x0000001303137211 */ /* 0x000fe200078e08ff */
[-C--:B------:R-:W-:Y:S01]  /*b590*/  FMUL R20, R36, R39.reuse ;  /* 0x0000002724147220 */ /* 0x080fe20000400000 */
        /* <DEDUP_REMOVED lines=47> */
[----:B------:R-:W-:Y:S01]  /*b890*/  FMUL R39, R150, R39 ;  /* 0x0000002796277220 */ /* 0x000fe20000400000 */
[----:B------:R-:W-:-:S02]  /*b8a0*/  F2FP.BF16.F32.PACK_AB R6, R93, R6 ;  /* 0x000000065d06723e */ /* 0x000fc400000010ff */
[----:B------:R-:W-:Y:S02]  /*b8b0*/  F2FP.BF16.F32.PACK_AB R8, R97, R8 ;  /* 0x000000086108723e */ /* 0x000fe400000010ff */
[----:B------:R-:W-:Y:S02]  /*b8c0*/  F2FP.BF16.F32.PACK_AB R10, R101, R100 ;  /* 0x00000064650a723e */ /* 0x000fe400000010ff */
[----:B------:R-:W-:Y:S02]  /*b8d0*/  SEL R0, R0, 0xfffffff0, !P0 ;  /* 0xfffffff000007807 */ /* 0x000fe40004000000 */
[----:B------:R-:W-:Y:S01]  /*b8e0*/  IADD3 R13, R19, 0x1000, RZ ;  /* 0x00001000130d7810 */ /* 0x000fe20007ffe0ff */
[----:B------:R-:W-:Y:S06]  /*b8f0*/  @P1 BRA `(.L_x_64) ;  /* 0x0000000000041947 */ /* 0x000fec0003800000 */
[----:B------:R-:W-:-:S04]  /*b900*/  DEPBAR.LE SB0, 0x1 ;  /* 0x000080400000791a */ /* 0x000fc80000000000 */
.L_x_64:
[----:B------:R-:W-:Y:S05]  /*b910*/  WARPSYNC.ALL ;  /* 0x0000000000007948 */ /* 0x000fea0003800000 */
[----:B------:R-:W-:Y:S01]  /*b920*/  BAR.SYNC.DEFER_BLOCKING 0x1, 0x80 ;  /* 0x0042000000007b1d */ /* 0x000fe20000010000 */
[----:B------:R-:W-:Y:S02]  /*b930*/  LEA R3, R3, R18, 0x1 ;  /* 0x0000001203037211 */ /* 0x000fe400078e08ff */
[C---:B------:R-:W-:Y:S02]  /*b940*/  LEA R13, R0.reuse, R13, 0x1 ;  /* 0x0000000d000d7211 */ /* 0x040fe400078e08ff */
[----:B------:R-:W-:Y:S01]  /*b950*/  LEA R0, R0, R19, 0x1 ;  /* 0x0000001300007211 */ /* 0x000fe200078e08ff */
[----:B------:R-:W-:Y:S01]  /*b960*/  BSSY B0, `(.L_x_65) ;  /* 0x000001e000007945 */ /* 0x000fe20003800000 */
        /* <DEDUP_REMOVED lines=8> */
[----:B------:R1:W-:Y:S04]  /*b9f0*/  STSM.16.M88.4 [R3+-0x2200], R4 ;  /* 0xffde000403007844 */ /* 0x0003e80000000200 */
[----:B------:R1:W-:Y:S01]  /*ba00*/  STSM.16.M88.4 [R0], R8 ;  /* 0x0000000800007844 */ /* 0x0003e20000000200 */
[----:B------:R-:W-:Y:S01]  /*ba10*/  @!PT LDS RZ, [RZ] ;  /* 0x00000000fffff984 */ /* 0x000fe20000000800 */
[----:B------:R-:W-:Y:S01]  /*ba20*/  @!PT LDS RZ, [RZ] ;  /* 0x00000000fffff984 */ /* 0x000fe20000000800 */
[----:B------:R-:W-:Y:S01]  /*ba30*/  @!PT LDS RZ, [RZ] ;  /* 0x00000000fffff984 */ /* 0x000fe20000000800 */
[----:B------:R-:W-:Y:S01]  /*ba40*/  @!PT LDS RZ, [RZ] ;  /* 0x00000000fffff984 */ /* 0x000fe20000000800 */
[----:B------:R2:W-:Y:S06]  /*ba50*/  MEMBAR.ALL.CTA ;  /* 0x0000000000007992 */ /* 0x0005ec0000008000 */
[----:B--2---:R-:W2:Y:S02]  /*ba60*/  FENCE.VIEW.ASYNC.S ;  /* 0x00000000000073c6 */ /* 0x004ea40000000000 */
[----:B--2---:R-:W-:Y:S06]  /*ba70*/  BAR.SYNC.DEFER_BLOCKING 0x1, 0x80 ;  /* 0x0042000000007b1d */ /* 0x004fec0000010000 */
[----:B------:R-:W-:Y:S05]  /*ba80*/  @P1 BRA `(.L_x_66) ;  /* 0x00000000002c1947 */ /* 0x000fea0003800000 */
[----:B------:R-:W-:Y:S01]  /*ba90*/  S2UR UR44, SR_CTAID.Z ;  /* 0x00000000002c79c3 */ /* 0x000fe20000002700 */
[----:B------:R-:W-:Y:S01]  /*baa0*/  R2UR UR40, R18 ;  /* 0x00000000122872ca */ /* 0x000fe200000e0000 */
[----:B------:R-:W-:Y:S01]  /*bab0*/  ULDC.64 UR4, c[0x0][0x198] ;  /* 0x0000660000047ab9 */ /* 0x000fe20000000a00 */
[----:B------:R-:W-:Y:S01]  /*bac0*/  UMOV UR41, URZ ;  /* 0x0000003f00297c82 */ /* 0x000fe20008000000 */
[----:B------:R-:W-:-:S04]  /*bad0*/  UIADD3 UR4, UP0, UR4, 0x670, URZ ;  /* 0x0000067004047890 */ /* 0x000fc8000ff1e03f */
[----:B------:R-:W2:Y:S01]  /*bae0*/  S2UR UR43, SR_CTAID.Y ;  /* 0x00000000002b79c3 */ /* 0x000ea20000002600 */
[----:B------:R-:W-:-:S05]  /*baf0*/  UIADD3.X UR5, URZ, UR5, URZ, UP0, !UPT ;  /* 0x000000053f057290 */ /* 0x000fca00087fe43f */
[----:B------:R-:W-:-:S09]  /*bb00*/  UIADD3 UR40, UR40, -0x2200, URZ ;  /* 0xffffde0028287890 */ /* 0x000fd2000fffe03f */
[----:B--2---:R2:W-:Y:S01]  /*bb10*/  UTMASTG.4D [UR40], [UR4] ;  /* 0x00000028040073b5 */ /* 0x0045e20008018000 */
[----:B------:R0:W-:Y:S01]  /*bb20*/  UTMACMDFLUSH ;  /* 0x00000000000079b7 */ /* 0x0001e20000000000 */
[----:B--2---:R-:W-:-:S04]  /*bb30*/  DEPBAR.LE SB0, 0x1 ;  /* 0x000080400000791a */ /* 0x004fc80000000000 */
.L_x_66:
[----:B------:R-:W-:Y:S05]  /*bb40*/  BSYNC B0 ;  /* 0x0000000000007941 */ /* 0x000fea0003800000 */
.L_x_65:
[----:B------:R-:W-:Y:S01]  /*bb50*/  BAR.SYNC.DEFER_BLOCKING 0x1, 0x80 ;  /* 0x0042000000007b1d */ /* 0x000fe20000010000 */
[----:B------:R-:W-:Y:S02]  /*bb60*/  F2FP.BF16.F32.PACK_AB R120, R121, R120 ;  /* 0x000000787978723e */ /* 0x000fe400000010ff */
[----:B------:R-:W-:Y:S02]  /*bb70*/  F2FP.BF16.F32.PACK_AB R128, R129, R128 ;  /* 0x000000808180723e */ /* 0x000fe400000010ff */
[----:B------:R-:W-:Y:S01]  /*bb80*/  F2FP.BF16.F32.PACK_AB R121, R24, R25 ;  /* 0x000000191879723e */ /* 0x000fe200000010ff */
[----:B------:R-:W-:Y:S01]  /*bb90*/  BSSY B0, `(.L_x_67) ;  /* 0x000001b000007945 */ /* 0x000fe20003800000 */
[----:B------:R-:W-:Y:S02]  /*bba0*/  F2FP.BF16.F32.PACK_AB R122, R125, R124 ;  /* 0x0000007c7d7a723e */ /* 0x000fe400000010ff */
[----:B------:R-:W-:Y:S02]  /*bbb0*/  F2FP.BF16.F32.PACK_AB R123, R26, R27 ;  /* 0x0000001b1a7b723e */ /* 0x000fe400000010ff */
[----:B------:R-:W-:-:S02]  /*bbc0*/  F2FP.BF16.F32.PACK_AB R129, R28, R29 ;  /* 0x0000001d1c81723e */ /* 0x000fc400000010ff */
[----:B------:R-:W-:Y:S02]  /*bbd0*/  F2FP.BF16.F32.PACK_AB R130, R133, R132 ;  /* 0x000000848582723e */ /* 0x000fe400000010ff */
[----:B------:R-:W-:Y:S01]  /*bbe0*/  F2FP.BF16.F32.PACK_AB R131, R30, R31 ;  /* 0x0000001f1e83723e */ /* 0x000fe200000010ff */
[----:B------:R2:W-:Y:S04]  /*bbf0*/  STSM.16.M88.4 [R19+0x1000], R104 ;  /* 0x0010006813007844 */ /* 0x0005e80000000200 */
[----:B------:R2:W-:Y:S01]  /*bc00*/  STSM.16.M88.4 [R0+0x1000], R112 ;  /* 0x0010007000007844 */ /* 0x0005e20000000200 */
[----:B------:R-:W-:Y:S01]  /*bc10*/  @!PT LDS RZ, [RZ] ;  /* 0x00000000fffff984 */ /* 0x000fe20000000800 */
[----:B------:R-:W-:Y:S01]  /*bc20*/  @!PT LDS RZ, [RZ] ;  /* 0x00000000fffff984 */ /* 0x000fe20000000800 */
[----:B------:R-:W-:Y:S01]  /*bc30*/  @!PT LDS RZ, [RZ] ;  /* 0x00000000fffff984 */ /* 0x000fe20000000800 */
[----:B------:R-:W-:Y:S01]  /*bc40*/  @!PT LDS RZ, [RZ] ;  /* 0x00000000fffff984 */ /* 0x000fe20000000800 */
[----:B------:R3:W-:Y:S06]  /*bc50*/  MEMBAR.ALL.CTA ;  /* 0x0000000000007992 */ /* 0x0007ec0000008000 */
[----:B---3--:R-:W3:Y:S02]  /*bc60*/  FENCE.VIEW.ASYNC.S ;  /* 0x00000000000073c6 */ /* 0x008ee40000000000 */
[----:B---3--:R-:W-:Y:S06]  /*bc70*/  BAR.SYNC.DEFER_BLOCKING 0x1, 0x80 ;  /* 0x0042000000007b1d */ /* 0x008fec0000010000 */
[----:B------:R-:W-:Y:S05]  /*bc80*/  @P1 BRA `(.L_x_68) ;  /* 0x00000000002c1947 */ /* 0x000fea0003800000 */
[----:B------:R-:W-:Y:S01]  /*bc90*/  S2UR UR44, SR_CTAID.Z ;  /* 0x00000000002c79c3 */ /* 0x000fe20000002700 */
[----:B------:R-:W-:Y:S01]  /*bca0*/  R2UR UR40, R18 ;  /* 0x00000000122872ca */ /* 0x000fe200000e0000 */
[----:B------:R-:W-:Y:S01]  /*bcb0*/  ULDC.64 UR4, c[0x0][0x198] ;  /* 0x0000660000047ab9 */ /* 0x000fe20000000a00 */
[----:B------:R-:W-:Y:S01]  /*bcc0*/  UMOV UR41, 0x20 ;  /* 0x0000002000297882 */ /* 0x000fe20000000000 */
[----:B------:R-:W-:-:S04]  /*bcd0*/  UIADD3 UR4, UP0, UR4, 0x670, URZ ;  /* 0x0000067004047890 */ /* 0x000fc8000ff1e03f */
[----:B------:R-:W3:Y:S01]  /*bce0*/  S2UR UR43, SR_CTAID.Y ;  /* 0x00000000002b79c3 */ /* 0x000ee20000002600 */
[----:B------:R-:W-:-:S05]  /*bcf0*/  UIADD3.X UR5, URZ, UR5, URZ, UP0, !UPT ;  /* 0x000000053f057290 */ /* 0x000fca00087fe43f */
[----:B------:R-:W-:-:S09]  /*bd00*/  UIADD3 UR40, UR40, -0x1200, URZ ;  /* 0xffffee0028287890 */ /* 0x000fd2000fffe03f */
[----:B---3--:R3:W-:Y:S01]  /*bd10*/  UTMASTG.4D [UR40], [UR4] ;  /* 0x00000028040073b5 */ /* 0x0087e20008018000 */
[----:B------:R0:W-:Y:S01]  /*bd20*/  UTMACMDFLUSH ;  /* 0x00000000000079b7 */ /* 0x0001e20000000000 */
[----:B---3--:R-:W-:-:S04]  /*bd30*/  DEPBAR.LE SB0, 0x1 ;  /* 0x000080400000791a */ /* 0x008fc80000000000 */
.L_x_68:
[----:B------:R-:W-:Y:S05]  /*bd40*/  BSYNC B0 ;  /* 0x0000000000007941 */ /* 0x000fea0003800000 */
.L_x_67:
        /* <DEDUP_REMOVED lines=10> */
[----:B------:R3:W-:Y:S04]  /*bdf0*/  STSM.16.M88.4 [R19], R120 ;  /* 0x0000007813007844 */ /* 0x0007e80000000200 */
[----:B------:R3:W-:Y:S01]  /*be00*/  STSM.16.M88.4 [R0], R128 ;  /* 0x0000008000007844 */ /* 0x0007e20000000200 */
[----:B------:R-:W-:Y:S01]  /*be10*/  @!PT LDS RZ, [RZ] ;  /* 0x00000000fffff984 */ /* 0x000fe20000000800 */
[----:B------:R-:W-:Y:S01]  /*be20*/  @!PT LDS RZ, [RZ] ;  /* 0x00000000fffff984 */ /* 0x000fe20000000800 */
[----:B------:R-:W-:Y:S01]  /*be30*/  @!PT LDS RZ, [RZ] ;  /* 0x00000000fffff984 */ /* 0x000fe20000000800 */
[----:B------:R-:W-:Y:S01]  /*be40*/  @!PT LDS RZ, [RZ] ;  /* 0x00000000fffff984 */ /* 0x000fe20000000800 */
[----:B------:R4:W-:Y:S06]  /*be50*/  MEMBAR.ALL.CTA ;  /* 0x0000000000007992 */ /* 0x0009ec0000008000 */
[----:B----4-:R-:W4:Y:S02]  /*be60*/  FENCE.VIEW.ASYNC.S ;  /* 0x00000000000073c6 */ /* 0x010f240000000000 */
[----:B----4-:R-:W-:Y:S06]  /*be70*/  BAR.SYNC.DEFER_BLOCKING 0x1, 0x80 ;  /* 0x0042000000007b1d */ /* 0x010fec0000010000 */
[----:B------:R-:W-:Y:S05]  /*be80*/  @P1 BRA `(.L_x_70) ;  /* 0x0000000000301947 */ /* 0x000fea0003800000 */
[----:B------:R-:W-:Y:S01]  /*be90*/  S2UR UR12, SR_CTAID.Z ;  /* 0x00000000000c79c3 */ /* 0x000fe20000002700 */
[----:B------:R-:W-:Y:S01]  /*bea0*/  R2UR UR8, R18 ;  /* 0x00000000120872ca */ /* 0x000fe200000e0000 */
[----:B------:R-:W-:Y:S01]  /*beb0*/  ULDC.64 UR4, c[0x0][0x198] ;  /* 0x0000660000047ab9 */ /* 0x000fe20000000a00 */
[----:B------:R-:W-:Y:S01]  /*bec0*/  UMOV UR9, 0x40 ;  /* 0x0000004000097882 */ /* 0x000fe20000000000 */
[----:B------:R-:W-:Y:S01]  /*bed0*/  UIADD3 UR4, UP0, UR4, 0x670, URZ ;  /* 0x0000067004047890 */ /* 0x000fe2000ff1e03f */
[----:B------:R-:W-:-:S03]  /*bee0*/  UMOV UR10, UR42 ;  /* 0x0000002a000a7c82 */ /* 0x000fc60008000000 */
[----:B------:R-:W4:Y:S01]  /*bef0*/  S2UR UR11, SR_CTAID.Y ;  /* 0x00000000000b79c3 */ /* 0x000f220000002600 */
[----:B------:R-:W-:-:S05]  /*bf00*/  UIADD3.X UR5, URZ, UR5, URZ, UP0, !UPT ;  /* 0x000000053f057290 */ /* 0x000fca00087fe43f */
[----:B------:R-:W-:-:S09]  /*bf10*/  UIADD3 UR8, UR8, -0x2200, URZ ;  /* 0xffffde0008087890 */ /* 0x000fd2000fffe03f */
[----:B----4-:R4:W-:Y:S01]  /*bf20*/  UTMASTG.4D [UR8], [UR4] ;  /* 0x00000008040073b5 */ /* 0x0109e20008018000 */
[----:B------:R0:W-:Y:S01]  /*bf30*/  UTMACMDFLUSH ;  /* 0x00000000000079b7 */ /* 0x0001e20000000000 */
[----:B----4-:R-:W-:-:S04]  /*bf40*/  DEPBAR.LE SB0, 0x1 ;  /* 0x000080400000791a */ /* 0x010fc80000000000 */
.L_x_70:
[----:B------:R-:W-:Y:S05]  /*bf50*/  BSYNC B0 ;  /* 0x0000000000007941 */ /* 0x000fea0003800000 */
.L_x_69:
[----:B------:R-:W-:Y:S06]  /*bf60*/  BAR.SYNC.DEFER_BLOCKING 0x1, 0x80 ;  /* 0x0042000000007b1d */ /* 0x000fec0000010000 */
[----:B------:R-:W-:Y:S01]  /*bf70*/  BSSY B0, `(.L_x_71) ;  /* 0x0000016000007945 */ /* 0x000fe20003800000 */
[----:B------:R4:W-:Y:S04]  /*bf80*/  STSM.16.M88.4 [R19+0x1000], R136 ;  /* 0x0010008813007844 */ /* 0x0009e80000000200 */
[----:B------:R4:W-:Y:S01]  /*bf90*/  STSM.16.M88.4 [R13], R144 ;  /* 0x000000900d007844 */ /* 0x0009e20000000200 */
[----:B------:R-:W-:Y:S01]  /*bfa0*/  @!PT LDS RZ, [RZ] ;  /* 0x00000000fffff984 */ /* 0x000fe20000000800 */
[----:B------:R-:W-:Y:S01]  /*bfb0*/  @!PT LDS RZ, [RZ] ;  /* 0x00000000fffff984 */ /* 0x000fe20000000800 */
[----:B------:R-:W-:Y:S01]  /*bfc0*/  @!PT LDS RZ, [RZ] ;  /* 0x00000000fffff984 */ /* 0x000fe20000000800 */
[----:B------:R-:W-:Y:S01]  /*bfd0*/  @!PT LDS RZ, [RZ] ;  /* 0x00000000fffff984 */ /* 0x000fe20000000800 */
[----:B------:R5:W-:Y:S06]  /*bfe0*/  MEMBAR.ALL.CTA ;  /* 0x0000000000007992 */ /* 0x000bec0000008000 */
[----:B-----5:R-:W5:Y:S02]  /*bff0*/  FENCE.VIEW.ASYNC.S ;  /* 0x00000000000073c6 */ /* 0x020f640000000000 */
[----:B-----5:R-:W-:Y:S06]  /*c000*/  BAR.SYNC.DEFER_BLOCKING 0x1, 0x80 ;  /* 0x0042000000007b1d */ /* 0x020fec0000010000 */
[----:B------:R-:W-:Y:S05]  /*c010*/  @P1 BRA `(.L_x_72) ;  /* 0x00000000002c1947 */ /* 0x000fea0003800000 */
[----:B------:R-:W-:Y:S01]  /*c020*/  S2UR UR12, SR_CTAID.Z ;  /* 0x00000000000c79c3 */ /* 0x000fe20000002700 */
[----:B------:R-:W-:Y:S01]  /*c030*/  R2UR UR8, R18 ;  /* 0x00000000120872ca */ /* 0x000fe200000e0000 */
[----:B------:R-:W-:Y:S01]  /*c040*/  ULDC.64 UR4, c[0x0][0x198] ;  /* 0x0000660000047ab9 */ /* 0x000fe20000000a00 */
[----:B------:R-:W-:Y:S01]  /*c050*/  UMOV UR9, 0x60 ;  /* 0x0000006000097882 */ /* 0x000fe20000000000 */
[----:B------:R-:W-:Y:S01]  /*c060*/  UIADD3 UR4, UP0, UR4, 0x670, URZ ;  /* 0x0000067004047890 */ /* 0x000fe2000ff1e03f */
[----:B------:R-:W-:-:S03]  /*c070*/  UMOV UR10, UR42 ;  /* 0x0000002a000a7c82 */ /* 0x000fc60008000000 */
[----:B------:R-:W5:Y:S01]  /*c080*/  S2UR UR11, SR_CTAID.Y ;  /* 0x00000000000b79c3 */ /* 0x000f620000002600 */
[----:B------:R-:W-:-:S05]  /*c090*/  UIADD3.X UR5, URZ, UR5, URZ, UP0, !UPT ;  /* 0x000000053f057290 */ /* 0x000fca00087fe43f */
[----:B------:R-:W-:-:S09]  /*c0a0*/  UIADD3 UR8, UR8, -0x1200, URZ ;  /* 0xffffee0008087890 */ /* 0x000fd2000fffe03f */
[----:B-----5:R1:W-:Y:S02]  /*c0b0*/  UTMASTG.4D [UR8], [UR4] ;  /* 0x00000008040073b5 */ /* 0x0203e40008018000 */
[----:B-1----:R0:W-:Y:S02]  /*c0c0*/  UTMACMDFLUSH ;  /* 0x00000000000079b7 */ /* 0x0021e40000000000 */
.L_x_72:
[----:B------:R-:W-:Y:S05]  /*c0d0*/  BSYNC B0 ;  /* 0x0000000000007941 */ /* 0x000fea0003800000 */
.L_x_71:
[----:B------:R-:W-:Y:S01]  /*c0e0*/  UIADD3 UR36, UR36, -0x1, URZ ;  /* 0xffffffff24247890 */ /* 0x000fe2000fffe03f */
[----:B------:R-:W-:-:S04]  /*c0f0*/  DEPBAR.LE SB0, 0x0 ;  /* 0x000080000000791a */ /* 0x000fc80000000000 */
[----:B------:R-:W-:-:S04]  /*c100*/  USHF.L.U32 UR4, UR36, 0x3, URZ ;  /* 0x0000000324047899 */ /* 0x000fc8000800063f */
[----:B------:R-:W-:-:S04]  /*c110*/  ULOP3.LUT UR4, UR4, 0x8, URZ, 0xe2, !UPT ;  /* 0x0000000804047892 */ /* 0x000fc8000f8ee23f */
[----:B------:R-:W-:-:S06]  /*c120*/  ULOP3.LUT UR4, UR4, 0x18, URZ, 0x3c, !UPT ;  /* 0x0000001804047892 */ /* 0x000fcc000f8e3c3f */
[----:B-123--:R-:W-:-:S04]  /*c130*/  IMAD.U32 R0, RZ, RZ, UR4 ;  /* 0x00000004ff007e24 */ /* 0x00efc8000f8e00ff */
[----:B------:R-:W-:Y:S01]  /*c140*/  SYNCS.ARRIVE.TRANS64.A1T0 RZ, [R0+UR37+0x30090], RZ ;  /* 0x030090ff00ff79a7 */ /* 0x000fe20008100025 */
[----:B------:R-:W-:Y:S05]  /*c150*/  EXIT ;  /* 0x000000000000794d */ /* 0x000fea0003800000 */
.L_x_6:
[----:B------:R-:W-:-:S08]  /*c160*/  UISETP.NE.AND UP0, UPT, UR5, 0x1, UPT ;  /* 0x000000010500788c */ /* 0x000fd0000bf05270 */
[----:B------:R-:W1:-:S00]  /*c170*/  USETMAXREG.DEALLOC.CTAPOOL 0x18 ;  /* 0x00000018000079c8 */ /* 0x000e4000080e0500 */
[----:B------:R-:W-:-:S13]  /*c180*/  PLOP3.LUT P0, PT, PT, PT, UP0, 0x80, 0x0 ;  /* 0x000000000000781c */ /* 0x000fda0003f0f008 */
[----:B------:R-:W-:Y:S05]  /*c190*/  @P0 EXIT ;  /* 0x000000000000094d */ /* 0x000fea0003800000 */
[----:B------:R-:W2:Y:S01]  /*c1a0*/  S2UR UR11, SR_CTAID.X ;  /* 0x00000000000b79c3 */ /* 0x000ea20000002500 */
[----:B------:R-:W-:Y:S01]  /*c1b0*/  ELECT P3, URZ, PT ;  /* 0x00000000003f782f */ /* 0x000fe20003860000 */
[----:B------:R-:W-:Y:S01]  /*c1c0*/  BSSY B0, `(.L_x_73) ;  /* 0x000002e000007945 */ /* 0x000fe20003800000 */
[----:B-1----:R-:W-:Y:S02]  /*c1d0*/  MOV R2, RZ ;  /* 0x000000ff00027202 */ /* 0x002fe40000000f00 */
[----:B------:R-:W-:Y:S02]  /*c1e0*/  MOV R8, RZ ;  /* 0x000000ff00087202 */ /* 0x000fe40000000f00 */
[----:B------:R-:W-:Y:S01]  /*c1f0*/  MOV R4, RZ ;  /* 0x000000ff00047202 */ /* 0x000fe20000000f00 */
[----:B------:R-:W1:Y:S08]  /*c200*/  S2UR UR28, SR_CTAID.Y ;  /* 0x00000000001c79c3 */ /* 0x000e700000002600 */
[----:B------:R-:W3:Y:S01]  /*c210*/  S2UR UR29, SR_CTAID.Z ;  /* 0x00000000001d79c3 */ /* 0x000ee20000002700 */
[----:B--2---:R-:W-:Y:S01]  /*c220*/  USHF.L.U32 UR11, UR11, 0x7, URZ ;  /* 0x000000070b0b7899 */ /* 0x004fe2000800063f */
[----:B------:R-:W-:Y:S11]  /*c230*/  @!P3 BRA `(.L_x_74) ;  /* 0x000000000098b947 */ /* 0x000ff60003800000 */
[----:B------:R-:W2:Y:S01]  /*c240*/  S2R R4, SR_CgaCtaId ;  /* 0x0000000000047919 */ /* 0x000ea20000008800 */
[----:B------:R-:W-:Y:S02]  /*c250*/  MOV R3, 0x400 ;  /* 0x0000040000037802 */ /* 0x000fe40000000f00 */
[----:B------:R-:W-:Y:S02]  /*c260*/  MOV R5, 0x1 ;  /* 0x0000000100057802 */ /* 0x000fe40000000f00 */
[----:B--2---:R-:W-:Y:S02]  /*c270*/  LEA R4, R4, R3, 0x18 ;  /* 0x0000000304047211 */ /* 0x004fe400078ec0ff */
[----:B------:R-:W-:-:S04]  /*c280*/  SHF.L.U32 R3, R5, 0x1f, RZ ;  /* 0x0000001f05037819 */ /* 0x000fc800000006ff */
[----:B------:R-:W2:Y:S02]  /*c290*/  SYNCS.PHASECHK.TRANS64.TRYWAIT P0, [R4+URZ+0x30060], R3 ;  /* 0x03006003040075a7 */ /* 0x000ea4000800017f */
[----:B--2---:R-:W-:Y:S05]  /*c2a0*/  @!P0 BRA `(.L_x_75) ;  /* 0x0000001400308947 */ /* 0x004fea0003800000 */
.L_x_112:
[----:B------:R-:W-:Y:S01]  /*c2b0*/  ULOP3.LUT UR5, UR4, 0x2, URZ, 0xfc, !UPT ;  /* 0x0000000204057892 */ /* 0x000fe2000f8efc3f */
[----:B--2---:R-:W-:-:S03]  /*c2c0*/  @P2 MOV R3, 0x4000 ;  /* 0x0000400000032802 */ /* 0x004fc60000000f00 */
[----:B------:R-:W-:Y:S01]  /*c2d0*/  UPRMT UR5, UR5, 0x9910, URZ ;  /* 0x0000991005057896 */ /* 0x000fe2000800003f */
[----:B------:R2:W-:Y:S03]  /*c2e0*/  @P2 SYNCS.ARRIVE.TRANS64 RZ, [R4+URZ+0x30050], R3 ;  /* 0x0300500304ff29a7 */ /* 0x0005e6000800003f */
[----:B------:R-:W-:-:S06]  /*c2f0*/  UISETP.NE.AND UP0, UPT, UR5, 0x2, UPT ;  /* 0x000000020500788c */ /* 0x000fcc000bf05270 */
[----:B------:R-:W-:-:S13]  /*c300*/  PLOP3.LUT P0, PT, PT, PT, UP0, 0x80, 0x0 ;  /* 0x000000000000781c */ /* 0x000fda0003f0f008 */
[----:B--2---:R-:W-:Y:S05]  /*c310*/  @P0 BRA `(.L_x_76) ;  /* 0x0000000000040947 */ /* 0x004fea0003800000 */
[----:B-1-3--:R-:W-:Y:S01]  /*c320*/  BPT.TRAP 0x1 ;  /* 0x000000040000795c */ /* 0x00afe20000300000 */
.L_x_76:
[----:B------:R-:W-:-:S04]  /*c330*/  LOP3.LUT P0, RZ, R0, 0x1f, RZ, 0xc0, !PT ;  /* 0x0000001f00ff7812 */ /* 0x000fc8000780c0ff */
[----:B------:R-:W-:-:S13]  /*c340*/  PLOP3.LUT P0, PT, P0, P2, PT, 0x2a, 0x0 ;  /* 0x000000000000781c */ /* 0x000fda0000704572 */
[----:B------:R-:W-:Y:S05]  /*c350*/  @P0 BRA `(.L_x_77) ;  /* 0x0000000000040947 */ /* 0x000fea0003800000 */
[----:B-1-3--:R-:W-:Y:S01]  /*c360*/  BPT.TRAP 0x1 ;  /* 0x000000040000795c */ /* 0x00afe20000300000 */
.L_x_77:
[----:B------:R-:W-:Y:S01]  /*c370*/  R2UR UR8, R4 ;  /* 0x00000000040872ca */ /* 0x000fe200000e0000 */
[----:B------:R-:W-:Y:S01]  /*c380*/  ULDC.64 UR6, c[0x0][0x198] ;  /* 0x0000660000067ab9 */ /* 0x000fe20000000a00 */
[----:B------:R-:W-:Y:S01]  /*c390*/  UMOV UR14, 0x0 ;  /* 0x00000000000e7882 */ /* 0x000fe20000000000 */
[----:B------:R-:W-:Y:S01]  /*c3a0*/  UIADD3 UR6, UP0, UR6, 0xf0, URZ ;  /* 0x000000f006067890 */ /* 0x000fe2000ff1e03f */
[----:B------:R-:W-:Y:S01]  /*c3b0*/  MOV R8, 0x40 ;  /* 0x0000004000087802 */ /* 0x000fe20000000f00 */
[----:B------:R-:W-:Y:S01]  /*c3c0*/  UMOV UR15, 0x10000000 ;  /* 0x10000000000f7882 */ /* 0x000fe20000000000 */
[----:B------:R-:W-:Y:S01]  /*c3d0*/  UMOV UR10, URZ ;  /* 0x0000003f000a7c82 */ /* 0x000fe20008000000 */
[----:B------:R-:W-:Y:S01]  /*c3e0*/  UIADD3.X UR7, URZ, UR7, URZ, UP0, !UPT ;  /* 0x000000073f077290 */ /* 0x000fe200087fe43f */
[----:B------:R-:W-:Y:S01]  /*c3f0*/  MOV R4, 0x1 ;  /* 0x0000000100047802 */ /* 0x000fe20000000f00 */
[----:B-1----:R-:W-:Y:S01]  /*c400*/  UMOV UR12, UR28 ;  /* 0x0000001c000c7c82 */ /* 0x002fe20008000000 */
[----:B---3--:R-:W-:Y:S01]  /*c410*/  UMOV UR13, UR29 ;  /* 0x0000001d000d7c82 */ /* 0x008fe20008000000 */
[----:B------:R-:W-:Y:S01]  /*c420*/  UMOV UR26, 0x40 ;  /* 0x00000040001a7882 */ /* 0x000fe20000000000 */
[----:B------:R-:W-:Y:S01]  /*c430*/  UMOV UR27, UR11 ;  /* 0x0000000b001b7c82 */ /* 0x000fe20008000000 */
[----:B------:R-:W-:-:S02]  /*c440*/  UIADD3 UR9, UR8, 0x30050, URZ ;  /* 0x0003005008097890 */ /* 0x000fc4000fffe03f */
[----:B------:R-:W-:-:S05]  /*c450*/  UIADD3 UR24, UR8, 0x2000, URZ ;  /* 0x0000200008187890 */ /* 0x000fca000fffe03f */
[----:B------:R-:W-:Y:S02]  /*c460*/  UMOV UR25, UR9 ;  /* 0x0000000900197c82 */ /* 0x000fe40008000000 */
[----:B------:R2:W-:Y:S02]  /*c470*/  UTMALDG.4D [UR8], [UR6], desc[UR14] ;  /* 0x00000e08060075b4 */ /* 0x0005e40008019000 */
[----:B------:R2:W-:Y:S02]  /*c480*/  UTMALDG.4D [UR24], [UR6], desc[UR14] ;  /* 0x00000e18060075b4 */ /* 0x0005e40008019000 */
[----:B--2---:R-:W-:Y:S01]  /*c490*/  NOP ;  /* 0x0000000000007918 */ /* 0x004fe20000000000 */
.L_x_74:
[----:B-1-3--:R-:W-:Y:S05]  /*c4a0*/  BSYNC B0 ;  /* 0x0000000000007941 */ /* 0x00afea0003800000 */
.L_x_73:
[----:B------:R-:W1:Y:S01]  /*c4b0*/  LDC R3, c[0x0][0x28c] ;  /* 0x0000a300ff037b82 */ /* 0x000e620000000800 */
[----:B------:R-:W-:Y:S01]  /*c4c0*/  BSSY B0, `(.L_x_78) ;  /* 0x000002a000007945 */ /* 0x000fe20003800000 */
[----:B-1----:R-:W-:-:S13]  /*c4d0*/  ISETP.GT.AND P4, PT, R3, RZ, P3 ;  /* 0x000000ff0300720c */ /* 0x002fda0001f84270 */
[----:B------:R-:W-:Y:S05]  /*c4e0*/  @!P4 BRA `(.L_x_79) ;  /* 0x00000000009cc947 */ /* 0x000fea0003800000 */
[----:B------:R-:W1:Y:S01]  /*c4f0*/  S2R R5, SR_CgaCtaId ;  /* 0x0000000000057919 */ /* 0x000e620000008800 */
[----:B------:R-:W-:-:S04]  /*c500*/  MOV R2, 0x400 ;  /* 0x0000040000027802 */ /* 0x000fc80000000f00 */
[----:B-1----:R-:W-:Y:S01]  /*c510*/  LEA R5, R5, R2, 0x18 ;  /* 0x0000000205057211 */ /* 0x002fe200078ec0ff */
[----:B------:R-:W-:-:S05]  /*c520*/  IMAD.MOV.U32 R2, RZ, RZ, 0x1 ;  /* 0x00000001ff027424 */ /* 0x000fca00078e00ff */
[----:B------:R-:W-:-:S04]  /*c530*/  SHF.L.U32 R2, R2, 0x1f, RZ ;  /* 0x0000001f02027819 */ /* 0x000fc800000006ff */
[----:B------:R-:W1:Y:S02]  /*c540*/  SYNCS.PHASECHK.TRANS64.TRYWAIT P0, [R5+URZ+0x30028], R2 ;  /* 0x03002802050075a7 */ /* 0x000e64000800017f */
[----:B-1----:R-:W-:Y:S05]  /*c550*/  @!P0 BRA `(.L_x_80) ;  /* 0x0000001000988947 */ /* 0x002fea0003800000 */
.L_x_113:
[----:B------:R-:W-:Y:S01]  /*c560*/  ULOP3.LUT UR5, UR4, 0x2, URZ, 0xfc, !UPT ;  /* 0x0000000204057892 */ /* 0x000fe2000f8efc3f */
[----:B-1----:R-:W-:-:S03]  /*c570*/  @P2 MOV R2, 0x8000 ;  /* 0x0000800000022802 */ /* 0x002fc60000000f00 */
[----:B------:R-:W-:Y:S01]  /*c580*/  UPRMT UR5, UR5, 0x9910, URZ ;  /* 0x0000991005057896 */ /* 0x000fe2000800003f */
[----:B------:R1:W-:Y:S03]  /*c590*/  @P2 SYNCS.ARRIVE.TRANS64 RZ, [R5+URZ+0x30000], R2 ;  /* 0x0300000205ff29a7 */ /* 0x0003e6000800003f */
[----:B------:R-:W-:-:S06]  /*c5a0*/  UISETP.NE.AND UP0, UPT, UR5, 0x2, UPT ;  /* 0x000000020500788c */ /* 0x000fcc000bf05270 */
[----:B------:R-:W-:-:S13]  /*c5b0*/  PLOP3.LUT P0, PT, PT, PT, UP0, 0x80, 0x0 ;  /* 0x000000000000781c */ /* 0x000fda0003f0f008 */
[----:B-1----:R-:W-:Y:S05]  /*c5c0*/  @P0 BRA `(.L_x_81) ;  /* 0x0000000000040947 */ /* 0x002fea0003800000 */
[----:B------:R-:W-:Y:S01]  /*c5d0*/  BPT.TRAP 0x1 ;  /* 0x000000040000795c */ /* 0x000fe20000300000 */
.L_x_81:
[----:B------:R-:W-:-:S04]  /*c5e0*/  LOP3.LUT P0, RZ, R0, 0x1f, RZ, 0xc0, !PT ;  /* 0x0000001f00ff7812 */ /* 0x000fc8000780c0ff */
[----:B------:R-:W-:-:S13]  /*c5f0*/  PLOP3.LUT P0, PT, P0, P2, PT, 0x2a, 0x0 ;  /* 0x000000000000781c */ /* 0x000fda0000704572 */
[----:B------:R-:W-:Y:S05]  /*c600*/  @P0 BRA `(.L_x_82) ;  /* 0x0000000000040947 */ /* 0x000fea0003800000 */
[----:B------:R-:W-:Y:S01]  /*c610*/  BPT.TRAP 0x1 ;  /* 0x000000040000795c */ /* 0x000fe20000300000 */
.L_x_82:
[----:B------:R-:W-:Y:S01]  /*c620*/  R2UR UR16, R5 ;  /* 0x00000000051072ca */ /* 0x000fe200000e0000 */
[----:B------:R-:W-:Y:S01]  /*c630*/  ULDC.64 UR6, c[0x0][0x198] ;  /* 0x0000660000067ab9 */ /* 0x000fe20000000a00 */
[----:B------:R-:W-:Y:S01]  /*c640*/  UMOV UR27, URZ ;  /* 0x0000003f001b7c82 */ /* 0x000fe20008000000 */
[----:B------:R-:W-:Y:S01]  /*c650*/  UIADD3 UR6, UP0, UR6, 0x1f0, URZ ;  /* 0x000001f006067890 */ /* 0x000fe2000ff1e03f */
[----:B------:R-:W-:Y:S01]  /*c660*/  MOV R2, 0x1 ;  /* 0x0000000100027802 */ /* 0x000fe20000000f00 */
[----:B------:R-:W-:Y:S01]  /*c670*/  UMOV UR8, 0x0 ;  /* 0x0000000000087882 */ /* 0x000fe20000000000 */
[----:B------:R-:W-:Y:S01]  /*c680*/  UMOV UR9, 0x10000000 ;  /* 0x1000000000097882 */ /* 0x000fe20000000000 */
[----:B------:R-:W-:Y:S01]  /*c690*/  UIADD3.X UR7, URZ, UR7, URZ, UP0, !UPT ;  /* 0x000000073f077290 */ /* 0x000fe200087fe43f */
[----:B------:R-:W-:Y:S01]  /*c6a0*/  UMOV UR26, URZ ;  /* 0x0000003f001a7c82 */ /* 0x000fe20008000000 */
[----:B------:R-:W-:Y:S01]  /*c6b0*/  UMOV UR18, 0x40 ;  /* 0x0000004000127882 */ /* 0x000fe20000000000 */
[----:B------:R-:W-:Y:S01]  /*c6c0*/  UMOV UR20, UR28 ;  /* 0x0000001c00147c82 */ /* 0x000fe20008000000 */
[----:B------:R-:W-:-:S02]  /*c6d0*/  UMOV UR21, UR29 ;  /* 0x0000001d00157c82 */ /* 0x000fc40008000000 */
[----:B------:R-:W-:Y:S02]  /*c6e0*/  UIADD3 UR24, UR16, 0x8000, URZ ;  /* 0x0000800010187890 */ /* 0x000fe4000fffe03f */
[----:B------:R-:W-:Y:S02]  /*c6f0*/  UIADD3 UR25, UR16, 0x30000, URZ ;  /* 0x0003000010197890 */ /* 0x000fe4000fffe03f */
[----:B------:R-:W-:Y:S01]  /*c700*/  UIADD3 UR16, UR16, 0xc000, URZ ;  /* 0x0000c00010107890 */ /* 0x000fe2000fffe03f */
[----:B------:R-:W-:-:S04]  /*c710*/  UMOV UR19, UR27 ;  /* 0x0000001b00137c82 */ /* 0x000fc80008000000 */
[----:B------:R-:W-:Y:S02]  /*c720*/  UMOV UR17, UR25 ;  /* 0x0000001900117c82 */ /* 0x000fe40008000000 */
[----:B------:R1:W-:Y:S02]  /*c730*/  UTMALDG.4D [UR24], [UR6], desc[UR8] ;  /* 0x00000818060075b4 */ /* 0x0003e40008019000 */
[----:B------:R1:W-:Y:S02]  /*c740*/  UTMALDG.4D [UR16], [UR6], desc[UR8] ;  /* 0x00000810060075b4 */ /* 0x0003e40008019000 */
[----:B-1----:R-:W-:Y:S01]  /*c750*/  NOP ;  /* 0x0000000000007918 */ /* 0x002fe20000000000 */
.L_x_79:
[----:B------:R-:W-:Y:S05]  /*c760*/  BSYNC B0 ;  /* 0x0000000000007941 */ /* 0x000fea0003800000 */
.L_x_78:
[----:B------:R-:W-:Y:S04]  /*c770*/  BSSY B0, `(.L_x_83) ;  /* 0x000002c000007945 */ /* 0x000fe80003800000 */
[----:B------:R-:W-:Y:S05]  /*c780*/  @!P3 BRA `(.L_x_84) ;  /* 0x0000000000a8b947 */ /* 0x000fea0003800000 */
[----:B------:R-:W1:Y:S01]  /*c790*/  S2R R6, SR_CgaCtaId ;  /* 0x0000000000067919 */ /* 0x000e620000008800 */
[----:B------:R-:W-:-:S04]  /*c7a0*/  MOV R5, 0x400 ;  /* 0x0000040000057802 */ /* 0x000fc80000000f00 */
[----:B-1----:R-:W-:Y:S02]  /*c7b0*/  LEA R7, R6, R5, 0x18 ;  /* 0x0000000506077211 */ /* 0x002fe400078ec0ff */
[----:B------:R-:W-:Y:S02]  /*c7c0*/  MOV R6, 0x1 ;  /* 0x0000000100067802 */ /* 0x000fe40000000f00 */
[----:B------:R-:W-:Y:S02]  /*c7d0*/  LEA R5, R4, R7, 0x3 ;  /* 0x0000000704057211 */ /* 0x000fe400078e18ff */
[----:B------:R-:W-:-:S04]  /*c7e0*/  SHF.L.U32 R6, R6, 0x1f, RZ ;  /* 0x0000001f06067819 */ /* 0x000fc800000006ff */
[----:B------:R-:W1:Y:S02]  /*c7f0*/  SYNCS.PHASECHK.TRANS64.TRYWAIT P0, [R5+URZ+0x30060], R6 ;  /* 0x03006006050075a7 */ /* 0x000e64000800017f */
[----:B-1----:R-:W-:Y:S05]  /*c800*/  @!P0 BRA `(.L_x_85) ;  /* 0x0000001000008947 */ /* 0x002fea0003800000 */
.L_x_114:
        /* <DEDUP_REMOVED lines=8> */
.L_x_86:
[----:B------:R-:W-:-:S04]  /*c890*/  LOP3.LUT P0, RZ, R0, 0x1f, RZ, 0xc0, !PT ;  /* 0x0000001f00ff7812 */ /* 0x000fc8000780c0ff */
[----:B------:R-:W-:-:S13]  /*c8a0*/  PLOP3.LUT P0, PT, P0, P2, PT, 0x2a, 0x0 ;  /* 0x000000000000781c */ /* 0x000fda0000704572 */
[----:B------:R-:W-:Y:S05]  /*c8b0*/  @P0 BRA `(.L_x_87) ;  /* 0x0000000000040947 */ /* 0x000fea0003800000 */
[----:B------:R-:W-:Y:S01]  /*c8c0*/  BPT.TRAP 0x1 ;  /* 0x000000040000795c */ /* 0x000fe20000300000 */
.L_x_87:
[----:B------:R-:W-:Y:S01]  /*c8d0*/  R2UR UR16, R4 ;  /* 0x00000000041072ca */ /* 0x000fe200000e0000 */
[----:B------:R-:W-:Y:S01]  /*c8e0*/  ULDC.64 UR6, c[0x0][0x198] ;  /* 0x0000660000067ab9 */ /* 0x000fe20000000a00 */
[----:B------:R-:W-:Y:S01]  /*c8f0*/  R2UR UR5, R7 ;  /* 0x00000000070572ca */ /* 0x000fe200000e0000 */
[----:B------:R-:W-:Y:S01]  /*c900*/  UIADD3 UR6, UP0, UR6, 0xf0, URZ ;  /* 0x000000f006067890 */ /* 0x000fe2000ff1e03f */
[----:B------:R-:W-:Y:S01]  /*c910*/  R2UR UR19, R8 ;  /* 0x00000000081372ca */ /* 0x000fe200000e0000 */
[----:B------:R-:W-:Y:S01]  /*c920*/  UMOV UR8, 0x0 ;  /* 0x0000000000087882 */ /* 0x000fe20000000000 */
[----:B------:R-:W-:Y:S01]  /*c930*/  R2UR UR17, R5 ;  /* 0x00000000051172ca */ /* 0x000fe200000e0000 */
[----:B------:R-:W-:Y:S01]  /*c940*/  UIADD3.X UR7, URZ, UR7, URZ, UP0, !UPT ;  /* 0x000000073f077290 */ /* 0x000fe200087fe43f */
[----:B------:R-:W-:Y:S01]  /*c950*/  UMOV UR9, 0x10000000 ;  /* 0x1000000000097882 */ /* 0x000fe20000000000 */
[----:B------:R-:W-:Y:S01]  /*c960*/  UMOV UR18, URZ ;  /* 0x0000003f00127c82 */ /* 0x000fe20008000000 */
[----:B------:R-:W-:Y:S01]  /*c970*/  UMOV UR20, UR28 ;  /* 0x0000001c00147c82 */ /* 0x000fe20008000000 */
[----:B------:R-:W-:Y:S01]  /*c980*/  UMOV UR21, UR29 ;  /* 0x0000001d00157c82 */ /* 0x000fe20008000000 */
[----:B------:R-:W-:-:S03]  /*c990*/  UMOV UR26, 0x40 ;  /* 0x00000040001a7882 */ /* 0x000fc60000000000 */
[----:B------:R-:W-:Y:S02]  /*c9a0*/  ULEA UR16, UR16, UR5, 0xe ;  /* 0x0000000510107291 */ /* 0x000fe4000f8e703f */
[----:B------:R-:W-:Y:S02]  /*c9b0*/  UIADD3 UR19, UR11, UR19, URZ ;  /* 0x000000130b137290 */ /* 0x000fe4000fffe03f */
[----:B------:R-:W-:Y:S02]  /*c9c0*/  UIADD3 UR17, UR17, 0x30050, URZ ;  /* 0x0003005011117890 */ /* 0x000fe4000fffe03f */
[----:B------:R-:W-:-:S03]  /*c9d0*/  UIADD3 UR24, UR16, 0x2000, URZ ;  /* 0x0000200010187890 */ /* 0x000fc6000fffe03f */
[----:B------:R-:W-:Y:S02]  /*c9e0*/  UMOV UR27, UR19 ;  /* 0x00000013001b7c82 */ /* 0x000fe40008000000 */
[----:B------:R-:W-:Y:S02]  /*c9f0*/  UMOV UR25, UR17 ;  /* 0x0000001100197c82 */ /* 0x000fe40008000000 */
[----:B------:R1:W-:Y:S02]  /*ca00*/  UTMALDG.4D [UR16], [UR6], desc[UR8] ;  /* 0x00000810060075b4 */ /* 0x0003e40008019000 */
[----:B------:R1:W-:Y:S02]  /*ca10*/  UTMALDG.4D [UR24], [UR6], desc[UR8] ;  /* 0x00000818060075b4 */ /* 0x0003e40008019000 */
[----:B-1----:R-:W-:Y:S01]  /*ca20*/  NOP ;  /* 0x0000000000007918 */ /* 0x002fe20000000000 */
.L_x_84:
[----:B------:R-:W-:Y:S05]  /*ca30*/  BSYNC B0 ;  /* 0x0000000000007941 */ /* 0x000fea0003800000 */
.L_x_83:
[----:B------:R-:W-:Y:S01]  /*ca40*/  BSSY B0, `(.L_x_88) ;  /* 0x000002e000007945 */ /* 0x000fe20003800000 */
[----:B------:R-:W-:-:S03]  /*ca50*/  MOV R8, RZ ;  /* 0x000000ff00087202 */ /* 0x000fc60000000f00 */
[----:B------:R-:W-:Y:S05]  /*ca60*/  @!P4 BRA `(.L_x_89) ;  /* 0x0000000000acc947 */ /* 0x000fea0003800000 */
[----:B------:R-:W1:Y:S01]  /*ca70*/  S2R R5, SR_CgaCtaId ;  /* 0x0000000000057919 */ /* 0x000e620000008800 */
[----:B------:R-:W-:Y:S02]  /*ca80*/  MOV R4, 0x400 ;  /* 0x0000040000047802 */ /* 0x000fe40000000f00 */
[----:B------:R-:W-:-:S04]  /*ca90*/  MOV R7, 0x1 ;  /* 0x0000000100077802 */ /* 0x000fc80000000f00 */
[----:B------:R-:W-:Y:S02]  /*caa0*/  SHF.L.U32 R7, R7, 0x1f, RZ ;  /* 0x0000001f07077819 */ /* 0x000fe400000006ff */
[----:B-1----:R-:W-:-:S05]  /*cab0*/  LEA R5, R5, R4, 0x18 ;  /* 0x0000000405057211 */ /* 0x002fca00078ec0ff */
[----:B------:R-:W-:-:S04]  /*cac0*/  IMAD R4, R2, 0x8, R5 ;  /* 0x0000000802047824 */ /* 0x000fc800078e0205 */
[----:B------:R-:W1:Y:S02]  /*cad0*/  SYNCS.PHASECHK.TRANS64.TRYWAIT P0, [R4+URZ+0x30028], R7 ;  /* 0x03002807040075a7 */ /* 0x000e64000800017f */
[----:B-1----:R-:W-:Y:S05]  /*cae0*/  @!P0 BRA `(.L_x_90) ;  /* 0x0000000c005c8947 */ /* 0x002fea0003800000 */
.L_x_115:
        /* <DEDUP_REMOVED lines=8> */
.L_x_91:
[----:B------:R-:W-:-:S04]  /*cb70*/  LOP3.LUT P0, RZ, R0, 0x1f, RZ, 0xc0, !PT ;  /* 0x0000001f00ff7812 */ /* 0x000fc8000780c0ff */
[----:B------:R-:W-:-:S13]  /*cb80*/  PLOP3.LUT P0, PT, P0, P2, PT, 0x2a, 0x0 ;  /* 0x000000000000781c */ /* 0x000fda0000704572 */
[----:B------:R-:W-:Y:S05]  /*cb90*/  @P0 BRA `(.L_x_92) ;  /* 0x0000000000040947 */ /* 0x000fea0003800000 */
[----:B------:R-:W-:Y:S01]  /*cba0*/  BPT.TRAP 0x1 ;  /* 0x000000040000795c */ /* 0x000fe20000300000 */
.L_x_92:
[----:B------:R-:W-:Y:S01]  /*cbb0*/  LEA R5, R2, R5, 0xf ;  /* 0x0000000502057211 */ /* 0x000fe200078e78ff */
[----:B------:R-:W-:Y:S01]  /*cbc0*/  ULDC.64 UR6, c[0x0][0x198] ;  /* 0x0000660000067ab9 */ /* 0x000fe20000000a00 */
[----:B------:R-:W-:Y:S01]  /*cbd0*/  R2UR UR17, R4 ;  /* 0x00000000041172ca */ /* 0x000fe200000e0000 */
[----:B------:R-:W-:Y:S01]  /*cbe0*/  UIADD3 UR6, UP0, UR6, 0x2f0, URZ ;  /* 0x000002f006067890 */ /* 0x000fe2000ff1e03f */
[----:B------:R-:W-:Y:S01]  /*cbf0*/  R2UR UR24, R5 ;  /* 0x00000000051872ca */ /* 0x000fe200000e0000 */
[----:B------:R-:W-:Y:S01]  /*cc00*/  UMOV UR19, URZ ;  /* 0x0000003f00137c82 */ /* 0x000fe20008000000 */
[----:B------:R-:W-:Y:S01]  /*cc10*/  UMOV UR8, 0x0 ;  /* 0x0000000000087882 */ /* 0x000fe20000000000 */
[----:B------:R-:W-:Y:S01]  /*cc20*/  UIADD3.X UR7, URZ, UR7, URZ, UP0, !UPT ;  /* 0x000000073f077290 */ /* 0x000fe200087fe43f */
[----:B------:R-:W-:Y:S01]  /*cc30*/  IADD3 R2, R2, 0x1, RZ ;  /* 0x0000000102027810 */ /* 0x000fe20007ffe0ff */
[----:B------:R-:W-:Y:S01]  /*cc40*/  UMOV UR9, 0x10000000 ;  /* 0x1000000000097882 */ /* 0x000fe20000000000 */
[----:B------:R-:W-:Y:S01]  /*cc50*/  UMOV UR18, URZ ;  /* 0x0000003f00127c82 */ /* 0x000fe20008000000 */
[----:B------:R-:W-:Y:S01]  /*cc60*/  UMOV UR20, UR28 ;  /* 0x0000001c00147c82 */ /* 0x000fe20008000000 */
[----:B------:R-:W-:Y:S01]  /*cc70*/  UMOV UR21, UR29 ;  /* 0x0000001d00157c82 */ /* 0x000fe20008000000 */
[----:B------:R-:W-:Y:S01]  /*cc80*/  UMOV UR26, 0x40 ;  /* 0x00000040001a7882 */ /* 0x000fe20000000000 */
[----:B------:R-:W-:Y:S01]  /*cc90*/  UMOV UR27, UR19 ;  /* 0x00000013001b7c82 */ /* 0x000fe20008000000 */
[----:B------:R-:W-:Y:S01]  /*cca0*/  UIADD3 UR17, UR17, 0x30000, URZ ;  /* 0x0003000011117890 */ /* 0x000fe2000fffe03f */
[----:B------:R-:W-:Y:S01]  /*ccb0*/  MOV R8, 0x1 ;  /* 0x0000000100087802 */ /* 0x000fe20000000f00 */
[----:B------:R-:W-:-:S02]  /*ccc0*/  UIADD3 UR16, UR24, 0x8000, URZ ;  /* 0x0000800018107890 */ /* 0x000fc4000fffe03f */
[----:B------:R-:W-:-:S03]  /*ccd0*/  UIADD3 UR24, UR24, 0xc000, URZ ;  /* 0x0000c00018187890 */ /* 0x000fc6000fffe03f */
[----:B------:R-:W-:-:S04]  /*cce0*/  UMOV UR25, UR17 ;  /* 0x0000001100197c82 */ /* 0x000fc80008000000 */
[----:B------:R1:W-:Y:S02]  /*ccf0*/  UTMALDG.4D [UR16], [UR6], desc[UR8] ;  /* 0x00000810060075b4 */ /* 0x0003e40008019000 */
[----:B------:R1:W-:Y:S02]  /*cd00*/  UTMALDG.4D [UR24], [UR6], desc[UR8] ;  /* 0x00000818060075b4 */ /* 0x0003e40008019000 */
[----:B-1----:R-:W-:Y:S01]  /*cd10*/  NOP ;  /* 0x0000000000007918 */ /* 0x002fe20000000000 */
.L_x_89:
[----:B------:R-:W-:Y:S05]  /*cd20*/  BSYNC B0 ;  /* 0x0000000000007941 */ /* 0x000fea0003800000 */
.L_x_88:
[----:B------:R-:W-:-:S13]  /*cd30*/  ISETP.GE.AND P0, PT, R3, 0x81, PT ;  /* 0x000000810300780c */ /* 0x000fda0003f06270 */
[----:B------:R-:W-:Y:S05]  /*cd40*/  @!P0 EXIT ;  /* 0x000000000000894d */ /* 0x000fea0003800000 */
[----:B------:R-:W-:Y:S01]  /*cd50*/  IADD3 R3, R3, 0x7f, RZ ;  /* 0x0000007f03037810 */ /* 0x000fe20007ffe0ff */
[----:B------:R-:W-:Y:S01]  /*cd60*/  BSSY B0, `(.L_x_93) ;  /* 0x0000069000007945 */ /* 0x000fe20003800000 */
[----:B------:R-:W-:Y:S02]  /*cd70*/  LOP3.LUT P0, RZ, R0, 0x1f, RZ, 0xc0, !PT ;  /* 0x0000001f00ff7812 */ /* 0x000fe4000780c0ff */
[----:B------:R-:W-:Y:S02]  /*cd80*/  SHF.R.S32.HI R0, RZ, 0x1f, R3 ;  /* 0x0000001fff007819 */ /* 0x000fe40000011403 */
[----:B------:R-:W-:Y:S02]  /*cd90*/  PLOP3.LUT P0, PT, P0, P2, PT, 0x2a, 0x0 ;  /* 0x000000000000781c */ /* 0x000fe40000704572 */
[----:B------:R-:W-:Y:S02]  /*cda0*/  LEA.HI R0, R0, R3, RZ, 0x7 ;  /* 0x0000000300007211 */ /* 0x000fe400078f38ff */
[----:B------:R-:W-:-:S02]  /*cdb0*/  MOV R3, UR4 ;  /* 0x0000000400037c02 */ /* 0x000fc40008000f00 */
[----:B------:R-:W-:Y:S02]  /*cdc0*/  SHF.R.S32.HI R4, RZ, 0x7, R0 ;  /* 0x00000007ff047819 */ /* 0x000fe40000011400 */
[----:B------:R-:W-:Y:S01]  /*cdd0*/  LOP3.LUT R0, R3, 0x2, RZ, 0xfc, !PT ;  /* 0x0000000203007812 */ /* 0x000fe200078efcff */
[----:B------:R-:W-:Y:S01]  /*cde0*/  IMAD.MOV.U32 R3, RZ, RZ, 0x1 ;  /* 0x00000001ff037424 */ /* 0x000fe200078e00ff */
[----:B------:R-:W-:-:S07]  /*cdf0*/  SHF.L.U32 R4, R4, 0x1, RZ ;  /* 0x0000000104047819 */ /* 0x000fce00000006ff */
.L_x_104:
[----:B------:R-:W-:Y:S04]  /*ce00*/  BSSY B1, `(.L_x_94) ;  /* 0x000002c000017945 */ /* 0x000fe80003800000 */
[----:B------:R-:W-:Y:S05]  /*ce10*/  @!P3 BRA `(.L_x_95) ;  /* 0x0000000000a8b947 */ /* 0x000fea0003800000 */
[----:B------:R-:W1:Y:S01]  /*ce20*/  S2R R6, SR_CgaCtaId ;  /* 0x0000000000067919 */ /* 0x000e620000008800 */
[----:B------:R-:W-:-:S04]  /*ce30*/  MOV R5, 0x400 ;  /* 0x0000040000057802 */ /* 0x000fc80000000f00 */
[----:B-1----:R-:W-:Y:S02]  /*ce40*/  LEA R7, R6, R5, 0x18 ;  /* 0x0000000506077211 */ /* 0x002fe400078ec0ff */
[----:B------:R-:W-:Y:S02]  /*ce50*/  SHF.L.U32 R5, R3, 0x1f, RZ ;  /* 0x0000001f03057819 */ /* 0x000fe400000006ff */
[----:B------:R-:W-:-:S04]  /*ce60*/  LEA R6, R2, R7, 0x3 ;  /* 0x0000000702067211 */ /* 0x000fc800078e18ff */
[----:B------:R-:W1:Y:S02]  /*ce70*/  SYNCS.PHASECHK.TRANS64.TRYWAIT P4, [R6+URZ+0x30028], R5 ;  /* 0x03002805060075a7 */ /* 0x000e64000808017f */
[----:B-1----:R-:W-:Y:S05]  /*ce80*/  @!P4 BRA `(.L_x_96) ;  /* 0x000000080088c947 */ /* 0x002fea0003800000 */
.L_x_116:
[----:B-1----:R-:W-:-:S04]  /*ce90*/  @P2 MOV R5, 0x8000 ;  /* 0x0000800000052802 */ /* 0x002fc80000000f00 */
[----:B------:R1:W-:Y:S02]  /*cea0*/  @P2 SYNCS.ARRIVE.TRANS64 RZ, [R6+URZ+0x30000], R5 ;  /* 0x0300000506ff29a7 */ /* 0x0003e4000800003f */
[----:B-1----:R-:W-:-:S04]  /*ceb0*/  PRMT R5, R0, 0x9910, RZ ;  /* 0x0000991000057816 */ /* 0x002fc800000000ff */
[----:B------:R-:W-:-:S13]  /*cec0*/  ISETP.NE.AND P4, PT, R5, 0x2, PT ;  /* 0x000000020500780c */ /* 0x000fda0003f85270 */
[----:B------:R-:W-:Y:S05]  /*ced0*/  @P4 BRA `(.L_x_97) ;  /* 0x0000000000044947 */ /* 0x000fea0003800000 */
[----:B------:R-:W-:Y:S01]  /*cee0*/  BPT.TRAP 0x1 ;  /* 0x000000040000795c */ /* 0x000fe20000300000 */
.L_x_97:
[----:B------:R-:W-:Y:S05]  /*cef0*/  @P0 BRA `(.L_x_98) ;  /* 0x0000000000040947 */ /* 0x000fea0003800000 */
[----:B------:R-:W-:Y:S01]  /*cf00*/  BPT.TRAP 0x1 ;  /* 0x000000040000795c */ /* 0x000fe20000300000 */
.L_x_98:
[----:B------:R-:W-:Y:S01]  /*cf10*/  LEA R7, R2, R7, 0xf ;  /* 0x0000000702077211 */ /* 0x000fe200078e78ff */
[----:B------:R-:W-:Y:S01]  /*cf20*/  ULDC.64 UR6, c[0x0][0x198] ;  /* 0x0000660000067ab9 */ /* 0x000fe20000000a00 */
[----:B------:R-:W-:Y:S01]  /*cf30*/  R2UR UR25, R6 ;  /* 0x00000000061972ca */ /* 0x000fe200000e0000 */
[----:B------:R-:W-:Y:S01]  /*cf40*/  UIADD3 UR6, UP0, UR6, 0x1f0, URZ ;  /* 0x000001f006067890 */ /* 0x000fe2000ff1e03f */
[----:B------:R-:W-:Y:S01]  /*cf50*/  R2UR UR16, R7 ;  /* 0x00000000071072ca */ /* 0x000fe200000e0000 */
[----:B------:R-:W-:Y:S01]  /*cf60*/  UMOV UR8, 0x0 ;  /* 0x0000000000087882 */ /* 0x000fe20000000000 */
[----:B------:R-:W-:Y:S01]  /*cf70*/  R2UR UR27, R8 ;  /* 0x00000000081b72ca */ /* 0x000fe200000e0000 */
[----:B------:R-:W-:Y:S01]  /*cf80*/  UIADD3.X UR7, URZ, UR7, URZ, UP0, !UPT ;  /* 0x000000073f077290 */ /* 0x000fe200087fe43f */
[----:B------:R-:W-:Y:S01]  /*cf90*/  IADD3 R5, R2, 0x1, RZ ;  /* 0x0000000102057810 */ /* 0x000fe20007ffe0ff */
[----:B------:R-:W-:Y:S01]  /*cfa0*/  UMOV UR9, 0x10000000 ;  /* 0x1000000000097882 */ /* 0x000fe20000000000 */
[----:B------:R-:W-:Y:S01]  /*cfb0*/  UMOV UR26, URZ ;  /* 0x0000003f001a7c82 */ /* 0x000fe20008000000 */
[----:B------:R-:W-:Y:S01]  /*cfc0*/  UMOV UR18, 0x40 ;  /* 0x0000004000127882 */ /* 0x000fe20000000000 */
[----:B------:R-:W-:Y:S01]  /*cfd0*/  UMOV UR20, UR28 ;  /* 0x0000001c00147c82 */ /* 0x000fe20008000000 */
[----:B------:R-:W-:Y:S01]  /*cfe0*/  UMOV UR21, UR29 ;  /* 0x0000001d00157c82 */ /* 0x000fe20008000000 */
[----:B------:R-:W-:Y:S01]  /*cff0*/  ISETP.NE.AND P4, PT, R5, 0x5, PT ;  /* 0x000000050500780c */ /* 0x000fe20003f85270 */
[----:B------:R-:W-:-:S02]  /*d000*/  UIADD3 UR25, UR25, 0x30000, URZ ;  /* 0x0003000019197890 */ /* 0x000fc4000fffe03f */
[----:B------:R-:W-:Y:S01]  /*d010*/  UIADD3 UR24, UR16, 0x8000, URZ ;  /* 0x0000800010187890 */ /* 0x000fe2000fffe03f */
[----:B------:R-:W-:Y:S01]  /*d020*/  SEL R2, RZ, 0x1, P4 ;  /* 0x00000001ff027807 */ /* 0x000fe20002000000 */
[----:B------:R-:W-:Y:S02]  /*d030*/  USHF.L.U32 UR27, UR27, 0x7, URZ ;  /* 0x000000071b1b7899 */ /* 0x000fe4000800063f */
[----:B------:R-:W-:Y:S01]  /*d040*/  UIADD3 UR16, UR16, 0xc000, URZ ;  /* 0x0000c00010107890 */ /* 0x000fe2000fffe03f */
[----:B------:R-:W-:Y:S01]  /*d050*/  LOP3.LUT R3, R3, R2, RZ, 0x3c, !PT ;  /* 0x0000000203037212 */ /* 0x000fe200078e3cff */
[----:B------:R-:W-:Y:S01]  /*d060*/  UMOV UR17, UR25 ;  /* 0x0000001900117c82 */ /* 0x000fe20008000000 */
[----:B------:R-:W-:Y:S02]  /*d070*/  SEL R2, R5, RZ, P4 ;  /* 0x000000ff05027207 */ /* 0x000fe40002000000 */
[----:B------:R-:W-:Y:S02]  /*d080*/  UMOV UR19, UR27 ;  /* 0x0000001b00137c82 */ /* 0x000fe40008000000 */
[----:B------:R1:W-:Y:S02]  /*d090*/  UTMALDG.4D [UR24], [UR6], desc[UR8] ;  /* 0x00000818060075b4 */ /* 0x0003e40008019000 */
[----:B------:R1:W-:Y:S02]  /*d0a0*/  UTMALDG.4D [UR16], [UR6], desc[UR8] ;  /* 0x00000810060075b4 */ /* 0x0003e40008019000 */
[----:B-1----:R-:W-:Y:S01]  /*d0b0*/  NOP ;  /* 0x0000000000007918 */ /* 0x002fe20000000000 */
.L_x_95:
[----:B------:R-:W-:Y:S05]  /*d0c0*/  BSYNC B1 ;  /* 0x0000000000017941 */ /* 0x000fea0003800000 */
.L_x_94:
[----:B------:R-:W-:Y:S01]  /*d0d0*/  ISETP.LT.OR P4, PT, R4, 0x4, !P3 ;  /* 0x000000040400780c */ /* 0x000fe20005f81670 */
[----:B------:R-:W-:-:S12]  /*d0e0*/  BSSY B1, `(.L_x_99) ;  /* 0x000002d000017945 */ /* 0x000fd80003800000 */
[----:B------:R-:W-:Y:S05]  /*d0f0*/  @P4 BRA `(.L_x_100) ;  /* 0x0000000000ac4947 */ /* 0x000fea0003800000 */
[----:B------:R-:W1:Y:S01]  /*d100*/  S2R R6, SR_CgaCtaId ;  /* 0x0000000000067919 */ /* 0x000e620000008800 */
[----:B------:R-:W-:Y:S02]  /*d110*/  MOV R5, 0x400 ;  /* 0x0000040000057802 */ /* 0x000fe40000000f00 */
[----:B------:R-:W-:Y:S02]  /*d120*/  SHF.L.U32 R7, R3, 0x1f, RZ ;  /* 0x0000001f03077819 */ /* 0x000fe400000006ff */
[----:B-1----:R-:W-:-:S04]  /*d130*/  LEA R5, R6, R5, 0x18 ;  /* 0x0000000506057211 */ /* 0x002fc800078ec0ff */
[----:B------:R-:W-:-:S04]  /*d140*/  LEA R6, R2, R5, 0x3 ;  /* 0x0000000502067211 */ /* 0x000fc800078e18ff */
[----:B------:R-:W1:Y:S02]  /*d150*/  SYNCS.PHASECHK.TRANS64.TRYWAIT P4, [R6+URZ+0x30028], R7 ;  /* 0x03002807060075a7 */ /* 0x000e64000808017f */
[----:B-1----:R-:W-:Y:S05]  /*d160*/  @!P4 BRA `(.L_x_101) ;  /* 0x0000000400e4c947 */ /* 0x002fea0003800000 */
.L_x_117:
[----:B-1----:R-:W-:-:S04]  /*d170*/  @P1 MOV R7, 0x8000 ;  /* 0x0000800000071802 */ /* 0x002fc80000000f00 */
[----:B------:R1:W-:Y:S02]  /*d180*/  @P1 SYNCS.ARRIVE.TRANS64 RZ, [R6+URZ+0x30000], R7 ;  /* 0x0300000706ff19a7 */ /* 0x0003e4000800003f */
[----:B-1----:R-:W-:-:S04]  /*d190*/  PRMT R7, R0, 0x9910, RZ ;  /* 0x0000991000077816 */ /* 0x002fc800000000ff */
[----:B------:R-:W-:-:S13]  /*d1a0*/  ISETP.NE.AND P4, PT, R7, 0x2, PT ;  /* 0x000000020700780c */ /* 0x000fda0003f85270 */
[----:B------:R-:W-:Y:S05]  /*d1b0*/  @P4 BRA `(.L_x_102) ;  /* 0x0000000000044947 */ /* 0x000fea0003800000 */
[----:B------:R-:W-:Y:S01]  /*d1c0*/  BPT.TRAP 0x1 ;  /* 0x000000040000795c */ /* 0x000fe20000300000 */
.L_x_102:
[----:B------:R-:W-:Y:S05]  /*d1d0*/  @P0 BRA `(.L_x_103) ;  /* 0x0000000000040947 */ /* 0x000fea0003800000 */
[----:B------:R-:W-:Y:S01]  /*d1e0*/  BPT.TRAP 0x1 ;  /* 0x000000040000795c */ /* 0x000fe20000300000 */
.L_x_103:
        /* <DEDUP_REMOVED lines=8> */
[----:B------:R-:W-:Y:S01]  /*d270*/  VIADD R2, R2, 0x1 ;  /* 0x0000000102027836 */ /* 0x000fe20000000000 */
[----:B------:R-:W-:Y:S01]  /*d280*/  UMOV UR9, 0x10000000 ;  /* 0x1000000000097882 */ /* 0x000fe20000000000 */
[----:B------:R-:W-:Y:S01]  /*d290*/  UMOV UR26, URZ ;  /* 0x0000003f001a7c82 */ /* 0x000fe20008000000 */
[----:B------:R-:W-:Y:S01]  /*d2a0*/  UMOV UR18, 0x40 ;  /* 0x0000004000127882 */ /* 0x000fe20000000000 */
[----:B------:R-:W-:Y:S01]  /*d2b0*/  UMOV UR20, UR28 ;  /* 0x0000001c00147c82 */ /* 0x000fe20008000000 */
[----:B------:R-:W-:Y:S01]  /*d2c0*/  UMOV UR21, UR29 ;  /* 0x0000001d00157c82 */ /* 0x000fe20008000000 */
[----:B------:R-:W-:Y:S01]  /*d2d0*/  ISETP.NE.AND P4, PT, R2, 0x5, PT ;  /* 0x000000050200780c */ /* 0x000fe20003f85270 */
[----:B------:R-:W-:Y:S01]  /*d2e0*/  UIADD3 UR25, UR25, 0x30000, URZ ;  /* 0x0003000019197890 */ /* 0x000fe2000fffe03f */
[----:B------:R-:W-:Y:S01]  /*d2f0*/  IADD3 R8, R8, 0x1, RZ ;  /* 0x0000000108087810 */ /* 0x000fe20007ffe0ff */
[----:B------:R-:W-:Y:S01]  /*d300*/  UIADD3 UR24, UR16, 0x8000, URZ ;  /* 0x0000800010187890 */ /* 0x000fe2000fffe03f */
[----:B------:R-:W-:Y:S01]  /*d310*/  SEL R6, RZ, 0x1, P4 ;  /* 0x00000001ff067807 */ /* 0x000fe20002000000 */
[----:B------:R-:W-:Y:S01]  /*d320*/  USHF.L.U32 UR27, UR27, 0x7, URZ ;  /* 0x000000071b1b7899 */ /* 0x000fe2000800063f */
[----:B------:R-:W-:Y:S01]  /*d330*/  SEL R2, R2, RZ, P4 ;  /* 0x000000ff02027207 */ /* 0x000fe20002000000 */
[----:B------:R-:W-:Y:S01]  /*d340*/  UIADD3 UR16, UR16, 0xc000, URZ ;  /* 0x0000c00010107890 */ /* 0x000fe2000fffe03f */
[----:B------:R-:W-:Y:S01]  /*d350*/  LOP3.LUT R3, R3, R6, RZ, 0x3c, !PT ;  /* 0x0000000603037212 */ /* 0x000fe200078e3cff */
[----:B------:R-:W-:-:S03]  /*d360*/  UMOV UR17, UR25 ;  /* 0x0000001900117c82 */ /* 0x000fc60008000000 */
[----:B------:R-:W-:Y:S02]  /*d370*/  UMOV UR19, UR27 ;  /* 0x0000001b00137c82 */ /* 0x000fe40008000000 */
[----:B------:R1:W-:Y:S02]  /*d380*/  UTMALDG.4D [UR24], [UR6], desc[UR8] ;  /* 0x00000818060075b4 */ /* 0x0003e40008019000 */
[----:B------:R1:W-:Y:S02]  /*d390*/  UTMALDG.4D [UR16], [UR6], desc[UR8] ;  /* 0x00000810060075b4 */ /* 0x0003e40008019000 */
[----:B-1----:R-:W-:Y:S01]  /*d3a0*/  NOP ;  /* 0x0000000000007918 */ /* 0x002fe20000000000 */
.L_x_100:
[----:B------:R-:W-:Y:S05]  /*d3b0*/  BSYNC B1 ;  /* 0x0000000000017941 */ /* 0x000fea0003800000 */
.L_x_99:
[C---:B------:R-:W-:Y:S02]  /*d3c0*/  ISETP.GT.AND P4, PT, R4.reuse, 0x4, PT ;  /* 0x000000040400780c */ /* 0x040fe40003f84270 */
[----:B------:R-:W-:-:S11]  /*d3d0*/  IADD3 R4, R4, -0x2, RZ ;  /* 0xfffffffe04047810 */ /* 0x000fd60007ffe0ff */
[----:B------:R-:W-:Y:S05]  /*d3e0*/  @P4 BRA `(.L_x_104) ;  /* 0xfffffff800844947 */ /* 0x000fea000383ffff */
[----:B------:R-:W-:Y:S05]  /*d3f0*/  BSYNC B0 ;  /* 0x0000000000007941 */ /* 0x000fea0003800000 */
.L_x_93:
[----:B------:R-:W-:Y:S05]  /*d400*/  EXIT ;  /* 0x000000000000794d */ /* 0x000fea0003800000 */
.L_x_15:
[----:B--2---:R-:W-:-:S04]  /*d410*/  MOV R5, UR8 ;  /* 0x0000000800057c02 */ /* 0x004fc80008000f00 */
[----:B------:R2:W3:Y:S03]  /*d420*/  SYNCS.PHASECHK.TRANS64.TRYWAIT P1, [R5+URZ+0x30050], R2 ;  /* 0x03005002050075a7 */ /* 0x0004e6000802017f */
[----:B---3--:R-:W-:Y:S05]  /*d430*/  @!P1 NANOSLEEP.SYNCS 0x989680 ;  /* 0x009896800000995d */ /* 0x008fea0003900000 */
[----:B------:R-:W3:Y:S02]  /*d440*/  @!P1 SYNCS.PHASECHK.TRANS64 P1, [R5+URZ+0x30050], R2 ;  /* 0x03005002050095a7 */ /* 0x000ee4000802007f */
[----:B---3--:R-:W-:Y:S05]  /*d450*/  @!P1 BRA `(.L_x_15) ;  /* 0xfffffffc00ec9947 */ /* 0x008fea000383ffff */
[----:B------:R-:W-:Y:S05]  /*d460*/  BRA `(.L_x_105) ;  /* 0xffffff3800607947 */ /* 0x000fea000383ffff */
.L_x_17:
[----:B--2---:R-:W-:-:S04]  /*d470*/  MOV R5, UR37 ;  /* 0x0000002500057c02 */ /* 0x004fc80008000f00 */
[----:B------:R2:W3:Y:S03]  /*d480*/  SYNCS.PHASECHK.TRANS64.TRYWAIT P1, [R5+URZ+0x30000], R6 ;  /* 0x03000006050075a7 */ /* 0x0004e6000802017f */
[----:B---3--:R-:W-:Y:S05]  /*d490*/  @!P1 NANOSLEEP.SYNCS 0x989680 ;  /* 0x009896800000995d */ /* 0x008fea0003900000 */
[----:B------:R-:W3:Y:S02]  /*d4a0*/  @!P1 SYNCS.PHASECHK.TRANS64 P1, [R5+URZ+0x30000], R6 ;  /* 0x03000006050095a7 */ /* 0x000ee4000802007f */
[----:B---3--:R-:W-:Y:S05]  /*d4b0*/  @!P1 BRA `(.L_x_17) ;  /* 0xfffffffc00ec9947 */ /* 0x008fea000383ffff */
[----:B------:R-:W-:Y:S05]  /*d4c0*/  BRA `(.L_x_106) ;  /* 0xffffff3800687947 */ /* 0x000fea000383ffff */
.L_x_18:
[----:B--2---:R-:W-:-:S04]  /*d4d0*/  MOV R5, UR5 ;  /* 0x0000000500057c02 */ /* 0x004fc80008000f00 */
[----:B------:R2:W3:Y:S03]  /*d4e0*/  SYNCS.PHASECHK.TRANS64.TRYWAIT P1, [R5+URZ+-0x8], R0 ;  /* 0xfffff800050075a7 */ /* 0x0004e6000802017f */
[----:B---3--:R-:W-:Y:S05]  /*d4f0*/  @!P1 NANOSLEEP.SYNCS 0x989680 ;  /* 0x009896800000995d */ /* 0x008fea0003900000 */
[----:B------:R-:W3:Y:S02]  /*d500*/  @!P1 SYNCS.PHASECHK.TRANS64 P1, [R5+URZ+-0x8], R0 ;  /* 0xfffff800050095a7 */ /* 0x000ee4000802007f */
[----:B---3--:R-:W-:Y:S05]  /*d510*/  @!P1 BRA `(.L_x_18) ;  /* 0xfffffffc00ec9947 */ /* 0x008fea000383ffff */
[----:B------:R-:W-:Y:S05]  /*d520*/  BRA `(.L_x_107) ;  /* 0xffffff3800647947 */ /* 0x000fea000383ffff */
.L_x_20:
[----:B-1----:R-:W-:-:S04]  /*d530*/  MOV R9, UR37 ;  /* 0x0000002500097c02 */ /* 0x002fc80008000f00 */
[----:B------:R1:W2:Y:S03]  /*d540*/  SYNCS.PHASECHK.TRANS64.TRYWAIT P1, [R9+URZ+0x30008], R6 ;  /* 0x03000806090075a7 */ /* 0x0002a6000802017f */
[----:B--2---:R-:W-:Y:S05]  /*d550*/  @!P1 NANOSLEEP.SYNCS 0x989680 ;  /* 0x009896800000995d */ /* 0x004fea0003900000 */
[----:B------:R-:W2:Y:S02]  /*d560*/  @!P1 SYNCS.PHASECHK.TRANS64 P1, [R9+URZ+0x30008], R6 ;  /* 0x03000806090095a7 */ /* 0x000ea4000802007f */
[----:B--2---:R-:W-:Y:S05]  /*d570*/  @!P1 BRA `(.L_x_20) ;  /* 0xfffffffc00ec9947 */ /* 0x004fea000383ffff */
[----:B------:R-:W-:Y:S05]  /*d580*/  BRA `(.L_x_108) ;  /* 0xffffff68009c7947 */ /* 0x000fea000383ffff */
.L_x_25:
[----:B-1----:R-:W-:-:S04]  /*d590*/  MOV R5, UR10 ;  /* 0x0000000a00057c02 */ /* 0x002fc80008000f00 */
[----:B------:R1:W2:Y:S03]  /*d5a0*/  SYNCS.PHASECHK.TRANS64.TRYWAIT P2, [R5+URZ+0x30000], R4 ;  /* 0x03000004050075a7 */ /* 0x0002a6000804017f */
[----:B--2---:R-:W-:Y:S05]  /*d5b0*/  @!P2 NANOSLEEP.SYNCS 0x989680 ;  /* 0x009896800000a95d */ /* 0x004fea0003900000 */
[----:B------:R-:W2:Y:S02]  /*d5c0*/  @!P2 SYNCS.PHASECHK.TRANS64 P2, [R5+URZ+0x30000], R4 ;  /* 0x030000040500a5a7 */ /* 0x000ea4000804007f */
[----:B--2---:R-:W-:Y:S05]  /*d5d0*/  @!P2 BRA `(.L_x_25) ;  /* 0xfffffffc00eca947 */ /* 0x004fea000383ffff */
[----:B------:R-:W-:Y:S05]  /*d5e0*/  BRA `(.L_x_109) ;  /* 0xffffff6c00a87947 */ /* 0x000fea000383ffff */
.L_x_29:
[----:B-1----:R-:W-:-:S04]  /*d5f0*/  IMAD.U32 R8, RZ, RZ, UR10 ;  /* 0x0000000aff087e24 */ /* 0x002fc8000f8e00ff */
[----:B------:R1:W2:Y:S03]  /*d600*/  SYNCS.PHASECHK.TRANS64.TRYWAIT P2, [R8+URZ+0x30000], R11 ;  /* 0x0300000b080075a7 */ /* 0x0002a6000804017f */
[----:B--2---:R-:W-:Y:S05]  /*d610*/  @!P2 NANOSLEEP.SYNCS 0x989680 ;  /* 0x009896800000a95d */ /* 0x004fea0003900000 */
[----:B------:R-:W2:Y:S02]  /*d620*/  @!P2 SYNCS.PHASECHK.TRANS64 P2, [R8+URZ+0x30000], R11 ;  /* 0x0300000b0800a5a7 */ /* 0x000ea4000804007f */
[----:B--2---:R-:W-:Y:S05]  /*d630*/  @!P2 BRA `(.L_x_29) ;  /* 0xfffffffc00eca947 */ /* 0x004fea000383ffff */
[----:B------:R-:W-:Y:S05]  /*d640*/  BRA `(.L_x_28) ;  /* 0xffffff9400507947 */ /* 0x000fea000383ffff */
.L_x_37:
[----:B-1----:R-:W-:-:S04]  /*d650*/  MOV R5, UR10 ;  /* 0x0000000a00057c02 */ /* 0x002fc80008000f00 */
[----:B------:R1:W2:Y:S03]  /*d660*/  SYNCS.PHASECHK.TRANS64.TRYWAIT P2, [R5+URZ+0x30000], R4 ;  /* 0x03000004050075a7 */ /* 0x0002a6000804017f */
[----:B--2---:R-:W-:Y:S05]  /*d670*/  @!P2 NANOSLEEP.SYNCS 0x989680 ;  /* 0x009896800000a95d */ /* 0x004fea0003900000 */
[----:B------:R-:W2:Y:S02]  /*d680*/  @!P2 SYNCS.PHASECHK.TRANS64 P2, [R5+URZ+0x30000], R4 ;  /* 0x030000040500a5a7 */ /* 0x000ea4000804007f */
[----:B--2---:R-:W-:Y:S05]  /*d690*/  @!P2 BRA `(.L_x_37) ;  /* 0xfffffffc00eca947 */ /* 0x004fea000383ffff */
[----:B------:R-:W-:Y:S05]  /*d6a0*/  BRA `(.L_x_110) ;  /* 0xffffff9800907947 */ /* 0x000fea000383ffff */
.L_x_41:
[----:B-1----:R-:W-:-:S04]  /*d6b0*/  MOV R9, UR10 ;  /* 0x0000000a00097c02 */ /* 0x002fc80008000f00 */
[----:B------:R1:W2:Y:S03]  /*d6c0*/  SYNCS.PHASECHK.TRANS64.TRYWAIT P2, [R9+URZ+0x30000], R68 ;  /* 0x03000044090075a7 */ /* 0x0002a6000804017f */
[----:B--2---:R-:W-:Y:S05]  /*d6d0*/  @!P2 NANOSLEEP.SYNCS 0x989680 ;  /* 0x009896800000a95d */ /* 0x004fea0003900000 */
[----:B------:R-:W2:Y:S02]  /*d6e0*/  @!P2 SYNCS.PHASECHK.TRANS64 P2, [R9+URZ+0x30000], R68 ;  /* 0x030000440900a5a7 */ /* 0x000ea4000804007f */
[----:B--2---:R-:W-:Y:S05]  /*d6f0*/  @!P2 BRA `(.L_x_41) ;  /* 0xfffffffc00eca947 */ /* 0x004fea000383ffff */
[----:B------:R-:W-:Y:S05]  /*d700*/  BRA `(.L_x_40) ;  /* 0xffffffc800647947 */ /* 0x000fea000383ffff */
.L_x_57:
[----:B-1----:R-:W-:-:S04]  /*d710*/  MOV R3, UR5 ;  /* 0x0000000500037c02 */ /* 0x002fc80008000f00 */
[----:B------:R1:W2:Y:S03]  /*d720*/  SYNCS.PHASECHK.TRANS64.TRYWAIT P0, [R3+URZ+0x8], R0 ;  /* 0x00000800030075a7 */ /* 0x0002a6000800017f */
[----:B--2---:R-:W-:Y:S05]  /*d730*/  @!P0 NANOSLEEP.SYNCS 0x989680 ;  /* 0x009896800000895d */ /* 0x004fea0003900000 */
[----:B------:R-:W2:Y:S02]  /*d740*/  @!P0 SYNCS.PHASECHK.TRANS64 P0, [R3+URZ+0x8], R0 ;  /* 0x00000800030085a7 */ /* 0x000ea4000800007f */
[----:B--2---:R-:W-:Y:S05]  /*d750*/  @!P0 BRA `(.L_x_57) ;  /* 0xfffffffc00ec8947 */ /* 0x004fea000383ffff */
[----:B------:R-:W-:Y:S05]  /*d760*/  BRA `(.L_x_111) ;  /* 0xffffffd400287947 */ /* 0x000fea000383ffff */
.L_x_75:
[----:B--2---:R2:W4:Y:S02]  /*d770*/  SYNCS.PHASECHK.TRANS64.TRYWAIT P0, [R4+URZ+0x30060], R3 ;  /* 0x03006003040075a7 */ /* 0x004524000800017f */
[----:B----4-:R-:W-:Y:S05]  /*d780*/  @!P0 NANOSLEEP.SYNCS 0x989680 ;  /* 0x009896800000895d */ /* 0x010fea0003900000 */
[----:B------:R-:W4:Y:S02]  /*d790*/  @!P0 SYNCS.PHASECHK.TRANS64 P0, [R4+URZ+0x30060], R3 ;  /* 0x03006003040085a7 */ /* 0x000f24000800007f */
[----:B----4-:R-:W-:Y:S05]  /*d7a0*/  @!P0 BRA `(.L_x_75) ;  /* 0xfffffffc00f08947 */ /* 0x010fea000383ffff */
[----:B------:R-:W-:Y:S05]  /*d7b0*/  BRA `(.L_x_112) ;  /* 0xffffffe800bc7947 */ /* 0x000fea000383ffff */
.L_x_80:
[----:B-1----:R1:W2:Y:S02]  /*d7c0*/  SYNCS.PHASECHK.TRANS64.TRYWAIT P0, [R5+URZ+0x30028], R2 ;  /* 0x03002802050075a7 */ /* 0x0022a4000800017f */
[----:B--2---:R-:W-:Y:S05]  /*d7d0*/  @!P0 NANOSLEEP.SYNCS 0x989680 ;  /* 0x009896800000895d */ /* 0x004fea0003900000 */
[----:B------:R-:W2:Y:S02]  /*d7e0*/  @!P0 SYNCS.PHASECHK.TRANS64 P0, [R5+URZ+0x30028], R2 ;  /* 0x03002802050085a7 */ /* 0x000ea4000800007f */
[----:B--2---:R-:W-:Y:S05]  /*d7f0*/  @!P0 BRA `(.L_x_80) ;  /* 0xfffffffc00f08947 */ /* 0x004fea000383ffff */
[----:B------:R-:W-:Y:S05]  /*d800*/  BRA `(.L_x_113) ;  /* 0xffffffec00547947 */ /* 0x000fea000383ffff */
.L_x_85:
[----:B-1----:R1:W2:Y:S02]  /*d810*/  SYNCS.PHASECHK.TRANS64.TRYWAIT P0, [R5+URZ+0x30060], R6 ;  /* 0x03006006050075a7 */ /* 0x0022a4000800017f */
[----:B--2---:R-:W-:Y:S05]  /*d820*/  @!P0 NANOSLEEP.SYNCS 0x989680 ;  /* 0x009896800000895d */ /* 0x004fea0003900000 */
[----:B------:R-:W2:Y:S02]  /*d830*/  @!P0 SYNCS.PHASECHK.TRANS64 P0, [R5+URZ+0x30060], R6 ;  /* 0x03006006050085a7 */ /* 0x000ea4000800007f */
[----:B--2---:R-:W-:Y:S05]  /*d840*/  @!P0 BRA `(.L_x_85) ;  /* 0xfffffffc00f08947 */ /* 0x004fea000383ffff */
[----:B------:R-:W-:Y:S05]  /*d850*/  BRA `(.L_x_114) ;  /* 0xffffffec00ec7947 */ /* 0x000fea000383ffff */
.L_x_90:
[----:B-1----:R1:W2:Y:S02]  /*d860*/  SYNCS.PHASECHK.TRANS64.TRYWAIT P0, [R4+URZ+0x30028], R7 ;  /* 0x03002807040075a7 */ /* 0x0022a4000800017f */
[----:B--2---:R-:W-:Y:S05]  /*d870*/  @!P0 NANOSLEEP.SYNCS 0x989680 ;  /* 0x009896800000895d */ /* 0x004fea0003900000 */
[----:B------:R-:W2:Y:S02]  /*d880*/  @!P0 SYNCS.PHASECHK.TRANS64 P0, [R4+URZ+0x30028], R7 ;  /* 0x03002807040085a7 */ /* 0x000ea4000800007f */
[----:B--2---:R-:W-:Y:S05]  /*d890*/  @!P0 BRA `(.L_x_90) ;  /* 0xfffffffc00f08947 */ /* 0x004fea000383ffff */
[----:B------:R-:W-:Y:S05]  /*d8a0*/  BRA `(.L_x_115) ;  /* 0xfffffff000907947 */ /* 0x000fea000383ffff */
.L_x_96:
[----:B-1----:R1:W2:Y:S02]  /*d8b0*/  SYNCS.PHASECHK.TRANS64.TRYWAIT P4, [R6+URZ+0x30028], R5 ;  /* 0x03002805060075a7 */ /* 0x0022a4000808017f */
[----:B--2---:R-:W-:Y:S05]  /*d8c0*/  @!P4 NANOSLEEP.SYNCS 0x989680 ;  /* 0x009896800000c95d */ /* 0x004fea0003900000 */
[----:B------:R-:W2:Y:S02]  /*d8d0*/  @!P4 SYNCS.PHASECHK.TRANS64 P4, [R6+URZ+0x30028], R5 ;  /* 0x030028050600c5a7 */ /* 0x000ea4000808007f */
[----:B--2---:R-:W-:Y:S05]  /*d8e0*/  @!P4 BRA `(.L_x_96) ;  /* 0xfffffffc00f0c947 */ /* 0x004fea000383ffff */
[----:B------:R-:W-:Y:S05]  /*d8f0*/  BRA `(.L_x_116) ;  /* 0xfffffff400647947 */ /* 0x000fea000383ffff */
.L_x_101:
[----:B-1----:R1:W2:Y:S02]  /*d900*/  SYNCS.PHASECHK.TRANS64.TRYWAIT P4, [R6+URZ+0x30028], R7 ;  /* 0x03002807060075a7 */ /* 0x0022a4000808017f */
[----:B--2---:R-:W-:Y:S05]  /*d910*/  @!P4 NANOSLEEP.SYNCS 0x989680 ;  /* 0x009896800000c95d */ /* 0x004fea0003900000 */
[----:B------:R-:W2:Y:S02]  /*d920*/  @!P4 SYNCS.PHASECHK.TRANS64 P4, [R6+URZ+0x30028], R7 ;  /* 0x030028070600c5a7 */ /* 0x000ea4000808007f */
[----:B--2---:R-:W-:Y:S05]  /*d930*/  @!P4 BRA `(.L_x_101) ;  /* 0xfffffffc00f0c947 */ /* 0x004fea000383ffff */
[----:B------:R-:W-:Y:S05]  /*d940*/  BRA `(.L_x_117) ;  /* 0xfffffff800087947 */ /* 0x000fea000383ffff */
        .weak           $__internal_0_$__cuda_sm20_rcp_rn_f32_slowpath
        .type           $__internal_0_$__cuda_sm20_rcp_rn_f32_slowpath,@function
        .size           $__internal_0_$__cuda_sm20_rcp_rn_f32_slowpath,(.L_x_123 - $__internal_0_$__cuda_sm20_rcp_rn_f32_slowpath)
$__internal_0_$__cuda_sm20_rcp_rn_f32_slowpath:
[----:B------:R-:W-:Y:S01]  /*d950*/  SHF.L.U32 R0, R2, 0x1, RZ ;  /* 0x0000000102007819 */ /* 0x000fe200000006ff */
[----:B------:R-:W-:Y:S03]  /*d960*/  BSSY B2, `(.L_x_118) ;  /* 0x0000030000027945 */ /* 0x000fe60003800000 */
[----:B------:R-:W-:-:S04]  /*d970*/  SHF.R.U32.HI R18, RZ, 0x18, R0 ;  /* 0x00000018ff127819 */ /* 0x000fc80000011600 */
[----:B------:R-:W-:-:S13]  /*d980*/  ISETP.NE.U32.AND P0, PT, R18, RZ, PT ;  /* 0x000000ff1200720c */ /* 0x000fda0003f05070 */
[----:B------:R-:W-:Y:S05]  /*d990*/  @P0 BRA `(.L_x_119) ;  /* 0x0000000000280947 */ /* 0x000fea0003800000 */
[----:B------:R-:W-:-:S04]  /*d9a0*/  SHF.L.U32 R0, R2, 0x1, RZ ;  /* 0x0000000102007819 */ /* 0x000fc800000006ff */
[----:B------:R-:W-:-:S13]  /*d9b0*/  ISETP.NE.AND P0, PT, R0, RZ, PT ;  /* 0x000000ff0000720c */ /* 0x000fda0003f05270 */
[----:B------:R-:W-:Y:S01]  /*d9c0*/  @P0 FFMA R10, R2, 1.84467440737095516160e+19, RZ ;  /* 0x5f800000020a0823 */ /* 0x000fe200000000ff */
[----:B------:R-:W-:Y:S08]  /*d9d0*/  @!P0 MUFU.RCP R3, R2 ;  /* 0x0000000200038308 */ /* 0x000ff00000001000 */
[----:B------:R-:W1:Y:S02]  /*d9e0*/  @P0 MUFU.RCP R13, R10 ;  /* 0x0000000a000d0308 */ /* 0x000e640000001000 */
[----:B-1----:R-:W-:-:S04]  /*d9f0*/  @P0 FFMA R0, R10, R13, -1 ;  /* 0xbf8000000a000423 */ /* 0x002fc8000000000d */
[----:B------:R-:W-:-:S04]  /*da00*/  @P0 FADD.FTZ R0, -R0, -RZ ;  /* 0x800000ff00000221 */ /* 0x000fc80000010100 */
[----:B------:R-:W-:-:S04]  /*da10*/  @P0 FFMA R0, R13, R0, R13 ;  /* 0x000000000d000223 */ /* 0x000fc8000000000d */
[----:B------:R-:W-:Y:S01]  /*da20*/  @P0 FFMA R3, R0, 1.84467440737095516160e+19, RZ ;  /* 0x5f80000000030823 */ /* 0x000fe200000000ff */
[----:B------:R-:W-:Y:S06]  /*da30*/  BRA `(.L_x_120) ;  /* 0x0000000000887947 */ /* 0x000fec0003800000 */
.L_x_119:
[----:B------:R-:W-:-:S04]  /*da40*/  IADD3 R19, R18, -0xfd, RZ ;  /* 0xffffff0312137810 */ /* 0x000fc80007ffe0ff */
[----:B------:R-:W-:-:S13]  /*da50*/  ISETP.GT.U32.AND P0, PT, R19, 0x1, PT ;  /* 0x000000011300780c */ /* 0x000fda0003f04070 */
[----:B------:R-:W-:Y:S05]  /*da60*/  @P0 BRA `(.L_x_121) ;  /* 0x0000000000780947 */ /* 0x000fea0003800000 */
[----:B------:R-:W-:Y:S02]  /*da70*/  LOP3.LUT R0, R2, 0x7fffff, RZ, 0xc0, !PT ;  /* 0x007fffff02007812 */ /* 0x000fe400078ec0ff */
[----:B------:R-:W-:Y:S02]  /*da80*/  MOV R14, 0x3 ;  /* 0x00000003000e7802 */ /* 0x000fe40000000f00 */
[----:B------:R-:W-:Y:S02]  /*da90*/  LOP3.LUT R0, R0, 0x3f800000, RZ, 0xfc, !PT ;  /* 0x3f80000000007812 */ /* 0x000fe400078efcff */
[----:B------:R-:W-:Y:S02]  /*daa0*/  SHF.L.U32 R14, R14, R19, RZ ;  /* 0x000000130e0e7219 */ /* 0x000fe400000006ff */
[----:B------:R-:W1:Y:S02]  /*dab0*/  MUFU.RCP R3, R0 ;  /* 0x0000000000037308 */ /* 0x000e640000001000 */
[----:B-1----:R-:W-:-:S04]  /*dac0*/  FFMA R10, R0, R3, -1 ;  /* 0xbf800000000a7423 */ /* 0x002fc80000000003 */
[----:B------:R-:W-:-:S04]  /*dad0*/  FADD.FTZ R10, -R10, -RZ ;  /* 0x800000ff0a0a7221 */ /* 0x000fc80000010100 */
[CCC-:B------:R-:W-:Y:S01]  /*dae0*/  FFMA.RM R12, R3.reuse, R10.reuse, R3.reuse ;  /* 0x0000000a030c7223 */ /* 0x1c0fe20000004003 */
[----:B------:R-:W-:-:S04]  /*daf0*/  FFMA.RP R13, R3, R10, R3 ;  /* 0x0000000a030d7223 */ /* 0x000fc80000008003 */
[C---:B------:R-:W-:Y:S02]  /*db00*/  LOP3.LUT R3, R12.reuse, 0x7fffff, RZ, 0xc0, !PT ;  /* 0x007fffff0c037812 */ /* 0x040fe400078ec0ff */
[----:B------:R-:W-:Y:S02]  /*db10*/  FSETP.NEU.FTZ.AND P0, PT, R12, R13, PT ;  /* 0x0000000d0c00720b */ /* 0x000fe40003f1d000 */
[----:B------:R-:W-:Y:S02]  /*db20*/  LOP3.LUT R3, R3, 0x800000, RZ, 0xfc, !PT ;  /* 0x0080000003037812 */ /* 0x000fe400078efcff */
[----:B------:R-:W-:Y:S02]  /*db30*/  SEL R10, RZ, 0xffffffff, !P0 ;  /* 0xffffffffff0a7807 */ /* 0x000fe40004000000 */
[----:B------:R-:W-:-:S03]  /*db40*/  LOP3.LUT R14, R14, R3, RZ, 0xc0, !PT ;  /* 0x000000030e0e7212 */ /* 0x000fc600078ec0ff */
[----:B------:R-:W-:Y:S01]  /*db50*/  IMAD.MOV R10, RZ, RZ, -R10 ;  /* 0x000000ffff0a7224 */ /* 0x000fe200078e0a0a */
[----:B------:R-:W-:-:S04]  /*db60*/  SHF.R.U32.HI R14, RZ, R19, R14 ;  /* 0x00000013ff0e7219 */ /* 0x000fc8000001160e */
[----:B------:R-:W-:Y:S02]  /*db70*/  LOP3.LUT P1, RZ, R10, R19, R3, 0xf8, !PT ;  /* 0x000000130aff7212 */ /* 0x000fe4000782f803 */
[C---:B------:R-:W-:Y:S02]  /*db80*/  LOP3.LUT P0, RZ, R14.reuse, 0x1, RZ, 0xc0, !PT ;  /* 0x000000010eff7812 */ /* 0x040fe4000780c0ff */
[----:B------:R-:W-:-:S04]  /*db90*/  LOP3.LUT P2, RZ, R14, 0x2, RZ, 0xc0, !PT ;  /* 0x000000020eff7812 */ /* 0x000fc8000784c0ff */
[----:B------:R-:W-:Y:S02]  /*dba0*/  PLOP3.LUT P0, PT, P0, P1, P2, 0xe0, 0x0 ;  /* 0x000000000000781c */ /* 0x000fe40000703c20 */
[----:B------:R-:W-:Y:S02]  /*dbb0*/  LOP3.LUT P1, RZ, R2, 0x7fffff, RZ, 0xc0, !PT ;  /* 0x007fffff02ff7812 */ /* 0x000fe4000782c0ff */
[----:B------:R-:W-:-:S04]  /*dbc0*/  SEL R0, RZ, 0x1, !P0 ;  /* 0x00000001ff007807 */ /* 0x000fc80004000000 */
[----:B------:R-:W-:-:S04]  /*dbd0*/  IADD3 R0, -R0, RZ, RZ ;  /* 0x000000ff00007210 */ /* 0x000fc80007ffe1ff */
[----:B------:R-:W-:Y:S02]  /*dbe0*/  ISETP.GE.AND P0, PT, R0, RZ, PT ;  /* 0x000000ff0000720c */ /* 0x000fe40003f06270 */
[----:B------:R-:W-:-:S04]  /*dbf0*/  IADD3 R0, R18, -0xfc, RZ ;  /* 0xffffff0412007810 */ /* 0x000fc80007ffe0ff */
[----:B------:R-:W-:-:S07]  /*dc00*/  SHF.R.U32.HI R3, RZ, R0, R3 ;  /* 0x00000000ff037219 */ /* 0x000fce0000011603 */
[----:B------:R-:W-:-:S04]  /*dc10*/  @!P0 IADD3 R3, R3, 0x1, RZ ;  /* 0x0000000103038810 */ /* 0x000fc80007ffe0ff */
[----:B------:R-:W-:-:S04]  /*dc20*/  @!P1 SHF.L.U32 R3, R3, 0x1, RZ ;  /* 0x0000000103039819 */ /* 0x000fc800000006ff */
[----:B------:R-:W-:Y:S01]  /*dc30*/  LOP3.LUT R3, R3, 0x80000000, R2, 0xf8, !PT ;  /* 0x8000000003037812 */ /* 0x000fe200078ef802 */
[----:B------:R-:W-:Y:S06]  /*dc40*/  BRA `(.L_x_120) ;  /* 0x0000000000047947 */ /* 0x000fec0003800000 */
.L_x_121:
[----:B------:R1:W2:Y:S02]  /*dc50*/  MUFU.RCP R3, R2 ;  /* 0x0000000200037308 */ /* 0x0002a40000001000 */
.L_x_120:
[----:B------:R-:W-:Y:S05]  /*dc60*/  BSYNC B2 ;  /* 0x0000000000027941 */ /* 0x000fea0003800000 */
.L_x_118:
[----:B--2---:R-:W-:Y:S02]  /*dc70*/  MOV R10, R3 ;  /* 0x00000003000a7202 */ /* 0x004fe40000000f00 */
[----:B-1----:R-:W-:Y:S02]  /*dc80*/  MOV R2, R15 ;  /* 0x0000000f00027202 */ /* 0x002fe40000000f00 */
[----:B------:R-:W-:-:S04]  /*dc90*/  MOV R3, 0x0 ;  /* 0x0000000000037802 */ /* 0x000fc80000000f00 */
[----:B------:R-:W-:Y:S05]  /*dca0*/  RET.REL.NODEC R2 `(_ZN7cutlass13device_kernelINS_4fmha6kernel28FmhaKernelTmaWarpSpecializedINS1_10collective30FmhaMainloopTmaWarpSpecializedINS_10bfloat16_tEffN4cute5tupleIJNS7_1CILi128EEESA_SA_EEENS8_IJiNS9_ILi1EEENS8_IJiiEEEEEESE_SE_NS4_14ResidualFusionEJEEENS4_15FmhaFwdEpilogueIS6_fNS8_IJNS9_ILi64EEESA_SA_EEEEENS2_23IndividualTileSchedulerEJEEEEEvNT_6ParamsE) ;  /* 0xffffff2002d47950 */ /* 0x000fea0003c3ffff */
.L_x_122:
[----:B------:R-:W-:-:S00]  /*dcb0*/  BRA `(.L_x_122) ;  /* 0xfffffffc00fc7947 */ /* 0x000fc0000383ffff */
[----:B------:R-:W-:-:S00]  /*dcc0*/  NOP ;  /* 0x0000000000007918 */ /* 0x000fc00000000000 */
        /* <DEDUP_REMOVED lines=11> */
.L_x_123:


//--------------------- .nv.global.init           --------------------------
	.section	.nv.global.init,"aw",@progbits
.nv.global.init:
	.type		$str$24,@object
	.size		$str$24,($str$25 - $str$24)
$str$24:
        /*0000*/ 	.byte	0x28, 0x61, 0x64, 0x64, 0x72, 0x65, 0x73, 0x73, 0x20, 0x26, 0x20, 0x6d, 0x61, 0x73, 0x6b, 0x29
        /*0010*/ 	.byte	0x20, 0x3d, 0x3d, 0x20, 0x30, 0x00
	.type		$str$25,@object
	.size		$str$25,(__unnamed_1 - $str$25)
$str$25:
        /*0016*/ 	.byte	0x2f, 0x74, 0x6d, 0x70, 0x2f, 0x63, 0x75, 0x74, 0x6c, 0x61, 0x73, 0x73, 0x5f, 0x73, 0x77, 0x65
        /*0026*/ 	.byte	0x65, 0x70, 0x5f, 0x73, 0x72, 0x63, 0x2f, 0x69, 0x6e, 0x63, 0x6c, 0x75, 0x64, 0x65, 0x2f, 0x63
        /*0036*/ 	.byte	0x75, 0x74, 0x65, 0x2f, 0x70, 0x6f, 0x69, 0x6e, 0x74, 0x65, 0x72, 0x5f, 0x66, 0x6c, 0x61, 0x67
        /*0046*/ 	.byte	0x67, 0x65, 0x64, 0x2e, 0x68, 0x70, 0x70, 0x00
	.type		__unnamed_1,@object
	.size		__unnamed_1,(__unnamed_2 - __unnamed_1)
__unnamed_1:
        /*004e*/ 	.byte	0x61, 0x75, 0x74, 0x6f, 0x20, 0x63, 0x75, 0x74, 0x65, 0x3a, 0x3a, 0x61, 0x73, 0x5f, 0x70, 0x6f
        /* <DEDUP_REMOVED lines=27> */
        /*020e*/ 	.byte	0x32, 0x30, 0x34, 0x38, 0x3e, 0x3e, 0x3e, 0x3e, 0x3e, 0x5d, 0x00
	.type		__unnamed_2,@object
	.size		__unnamed_2,(.L_1 - __unnamed_2)
__unnamed_2:
        /* <DEDUP_REMOVED lines=29> */
.L_1:


//--------------------- .nv.shared._ZN7cutlass13device_kernelINS_4fmha6kernel28FmhaKernelTmaWarpSpecializedINS1_10collective30FmhaMainloopTmaWarpSpecializedINS_10bfloat16_tEffN4cute5tupleIJNS7_1CILi128EEESA_SA_EEENS8_IJiNS9_ILi1EEENS8_IJiiEEEEEESE_SE_NS4_14ResidualFusionEJEEENS4_15FmhaFwdEpilogueIS6_fNS8_IJNS9_ILi64EEESA_SA_EEEEENS2_23IndividualTileSchedulerEJEEEEEvNT_6ParamsE --------------------------
	.section	.nv.shared._ZN7cutlass13device_kernelINS_4fmha6kernel28FmhaKernelTmaWarpSpecializedINS1_10collective30FmhaMainloopTmaWarpSpecializedINS_10bfloat16_tEffN4cute5tupleIJNS7_1CILi128EEESA_SA_EEENS8_IJiNS9_ILi1EEENS8_IJiiEEEEEESE_SE_NS4_14ResidualFusionEJEEENS4_15FmhaFwdEpilogueIS6_fNS8_IJNS9_ILi64EEESA_SA_EEEEENS2_23IndividualTileSchedulerEJEEEEEvNT_6ParamsE,"aw",@nobits
	.sectionflags	@""
	.align	16
	.zero		1024


//--------------------- .nv.shared.reserved.0     --------------------------
	.section	.nv.shared.reserved.0,"aw",@nobits
	.weak		__nv_reservedSMEM_offset_0_alias
	.size		__nv_reservedSMEM_offset_0_alias, 0, 0
	.other		__nv_reservedSMEM_offset_0_alias,@"STO_CUDA_RESERVED_SHARED STV_DEFAULT"
__nv_reservedSMEM_offset_0_alias:
	.zero		0


//--------------------- .nv.global                --------------------------
	.section	.nv.global,"aw",@nobits
.nv.global:
	.type		_ZN39_INTERNAL_590752c1_4_k_cu_38a46715_29994cute1_E,@object
	.size		_ZN39_INTERNAL_590752c1_4_k_cu_38a46715_29994cute1_E,(_ZN39_INTERNAL_590752c1_4_k_cu_38a46715_29994cuda3std3__45__cpo6cbeginE - _ZN39_INTERNAL_590752c1_4_k_cu_38a46715_29994cute1_E)
_ZN39_INTERNAL_590752c1_4_k_cu_38a46715_29994cute1_E:
	.zero		1
	.type		_ZN39_INTERNAL_590752c1_4_k_cu_38a46715_29994cuda3std3__45__cpo6cbeginE,@object
	.size		_ZN39_INTERNAL_590752c1_4_k_cu_38a46715_29994cuda3std3__45__cpo6cbeginE,(_ZN39_INTERNAL_590752c1_4_k_cu_38a46715_29994cuda3std3__48in_placeE - _ZN39_INTERNAL_590752c1_4_k_cu_38a46715_29994cuda3std3__45__cpo6cbeginE)
_ZN39_INTERNAL_590752c1_4_k_cu_38a46715_29994cuda3std3__45__cpo6cbeginE:
	.zero		1
	.type		_ZN39_INTERNAL_590752c1_4_k_cu_38a46715_29994cuda3std3__48in_placeE,@object
	.size		_ZN39_INTERNAL_590752c1_4_k_cu_38a46715_29994cuda3std3__48in_placeE,(_ZN39_INTERNAL_590752c1_4_k_cu_38a46715_29994cuda3std6ranges3__45__cpo9iter_moveE - _ZN39_INTERNAL_590752c1_4_k_cu_38a46715_29994cuda3std3__48in_placeE)
_ZN39_INTERNAL_590752c1_4_k_cu_38a46715_29994cuda3std3__48in_placeE:
	.zero		1
	.type		_ZN39_INTERNAL_590752c1_4_k_cu_38a46715_29994cuda3std6ranges3__45__cpo9iter_moveE,@object
	.size		_ZN39_INTERNAL_590752c1_4_k_cu_38a46715_29994cuda3std6ranges3__45__cpo9iter_moveE,(_ZN39_INTERNAL_590752c1_4_k_cu_38a46715_29994cuda3std3__45__cpo5beginE - _ZN39_INTERNAL_590752c1_4_k_cu_38a46715_29994cuda3std6ranges3__45__cpo9iter_moveE)
_ZN39_INTERNAL_590752c1_4_k_cu_38a46715_29994cuda3std6ranges3__45__cpo9iter_moveE:
	.zero		1
	.type		_ZN39_INTERNAL_590752c1_4_k_cu_38a46715_29994cuda3std3__45__cpo5beginE,@object
	.size		_ZN39_INTERNAL_590752c1_4_k_cu_38a46715_29994cuda3std3__45__cpo5beginE,(_ZN39_INTERNAL_590752c1_4_k_cu_38a46715_29994cuda3std3__441_GLOBAL__N__590752c1_4_k_cu_38a46715_29996ignoreE - _ZN39_INTERNAL_590752c1_4_k_cu_38a46715_29994cuda3std3__45__cpo5beginE)
_ZN39_INTERNAL_590752c1_4_k_cu_38a46715_29994cuda3std3__45__cpo5beginE:
	.zero		1
	.type		_ZN39_INTERNAL_590752c1_4_k_cu_38a46715_29994cuda3std3__441_GLOBAL__N__590752c1_4_k_cu_38a46715_29996ignoreE,@object
	.size		_ZN39_INTERNAL_590752c1_4_k_cu_38a46715_29994cuda3std3__441_GLOBAL__N__590752c1_4_k_cu_38a46715_29996ignoreE,(_ZN39_INTERNAL_590752c1_4_k_cu_38a46715_29994cute7productE - _ZN39_INTERNAL_590752c1_4_k_cu_38a46715_29994cuda3std3__441_GLOBAL__N__590752c1_4_k_cu_38a46715_29996ignoreE)
_ZN39_INTERNAL_590752c1_4_k_cu_38a46715_29994cuda3std3__441_GLOBAL__N__590752c1_4_k_cu_38a46715_29996ignoreE:
	.zero		1
	.type		_ZN39_INTERNAL_590752c1_4_k_cu_38a46715_29994cute7productE,@object
	.size		_ZN39_INTERNAL_590752c1_4_k_cu_38a46715_29994cute7productE,(_ZN39_INTERNAL_590752c1_4_k_cu_38a46715_29994cuda3std3__45__cpo3endE - _ZN39_INTERNAL_590752c1_4_k_cu_38a46715_29994cute7productE)
_ZN39_INTERNAL_590752c1_4_k_cu_38a46715_29994cute7productE:
	.zero		1
	.type		_ZN39_INTERNAL_590752c1_4_k_cu_38a46715_29994cuda3std3__45__cpo3endE,@object
	.size		_ZN39_INTERNAL_590752c1_4_k_cu_38a46715_29994cuda3std3__45__cpo3endE,(_ZN39_INTERNAL_590752c1_4_k_cu_38a46715_29994cuda3std3__419piecewise_constructE - _ZN39_INTERNAL_590752c1_4_k_cu_38a46715_29994cuda3std3__45__cpo3endE)
_ZN39_INTERNAL_590752c1_4_k_cu_38a46715_29994cuda3std3__45__cpo3endE:
	.zero		1
	.type		_ZN39_INTERNAL_590752c1_4_k_cu_38a46715_29994cuda3std3__419piecewise_constructE,@object
	.size		_ZN39_INTERNAL_590752c1_4_k_cu_38a46715_29994cuda3std3__419piecewise_constructE,(_ZN39_INTERNAL_590752c1_4_k_cu_38a46715_29994cuda3std3__45__cpo4cendE - _ZN39_INTERNAL_590752c1_4_k_cu_38a46715_29994cuda3std3__419piecewise_constructE)
_ZN39_INTERNAL_590752c1_4_k_cu_38a46715_29994cuda3std3__419piecewise_constructE:
	.zero		1
	.type		_ZN39_INTERNAL_590752c1_4_k_cu_38a46715_29994cuda3std3__45__cpo4cendE,@object
	.size		_ZN39_INTERNAL_590752c1_4_k_cu_38a46715_29994cuda3std3__45__cpo4cendE,(_ZN39_INTERNAL_590752c1_4_k_cu_38a46715_29994cuda3std6ranges3__45__cpo4swapE - _ZN39_INTERNAL_590752c1_4_k_cu_38a46715_29994cuda3std3__45__cpo4cendE)
_ZN39_INTERNAL_590752c1_4_k_cu_38a46715_29994cuda3std3__45__cpo4cendE:
	.zero		1
	.type		_ZN39_INTERNAL_590752c1_4_k_cu_38a46715_29994cuda3std6ranges3__45__cpo4swapE,@object
	.size		_ZN39_INTERNAL_590752c1_4_k_cu_38a46715_29994cuda3std6ranges3__45__cpo4swapE,(.L_9 - _ZN39_INTERNAL_590752c1_4_k_cu_38a46715_29994cuda3std6ranges3__45__cpo4swapE)
_ZN39_INTERNAL_590752c1_4_k_cu_38a46715_29994cuda3std6ranges3__45__cpo4swapE:
	.zero		1
.L_9:


//--------------------- .nv.constant0._ZN7cutlass13device_kernelINS_4fmha6kernel28FmhaKernelTmaWarpSpecializedINS1_10collective30FmhaMainloopTmaWarpSpecializedINS_10bfloat16_tEffN4cute5tupleIJNS7_1CILi128EEESA_SA_EEENS8_IJiNS9_ILi1EEENS8_IJiiEEEEEESE_SE_NS4_14ResidualFusionEJEEENS4_15FmhaFwdEpilogueIS6_fNS8_IJNS9_ILi64EEESA_SA_EEEEENS2_23IndividualTileSchedulerEJEEEEEvNT_6ParamsE --------------------------
	.section	.nv.constant0._ZN7cutlass13device_kernelINS_4fmha6kernel28FmhaKernelTmaWarpSpecializedINS1_10collective30FmhaMainloopTmaWarpSpecializedINS_10bfloat16_tEffN4cute5tupleIJNS7_1CILi128EEESA_SA_EEENS8_IJiNS9_ILi1EEENS8_IJiiEEEEEESE_SE_NS4_14ResidualFusionEJEEENS4_15FmhaFwdEpilogueIS6_fNS8_IJNS9_ILi64EEESA_SA_EEEEENS2_23IndividualTileSchedulerEJEEEEEvNT_6ParamsE,"a",@progbits
	.sectionflags	@""
	.align	4
.nv.constant0._ZN7cutlass13device_kernelINS_4fmha6kernel28FmhaKernelTmaWarpSpecializedINS1_10collective30FmhaMainloopTmaWarpSpecializedINS_10bfloat16_tEffN4cute5tupleIJNS7_1CILi128EEESA_SA_EEENS8_IJiNS9_ILi1EEENS8_IJiiEEEEEESE_SE_NS4_14ResidualFusionEJEEENS4_15FmhaFwdEpilogueIS6_fNS8_IJNS9_ILi64EEESA_SA_EEEEENS2_23IndividualTileSchedulerEJEEEEEvNT_6ParamsE:
	.zero		2688


//--------------------- SYMBOLS --------------------------

	.type		.nv.reservedSmem.offset0,@object
	.size		.nv.reservedSmem.offset0,0x4
	.type		__assertfail,@function
